	.target	sm_100a

	.elftype	@"ET_EXEC"


//--------------------- .note.nv.tkinfo           --------------------------
	.section	.note.nv.tkinfo,"",@"SHT_NOTE"
	.sectionflags	@"SHF_NOTE_NV_TKINFO"
	.tkinfo
        /*0018*/ 	.word	0x00000002
        /*0030*/ 	.string	""
        /*0030*/ 	.string	"ptxas"
        /*0030*/ 	.string	"Cuda compilation tools, release 13.0, V13.0.88"
        /*0030*/ 	.string	"Build cuda_13.0.r13.0/compiler.36424714_0"
        /*0030*/ 	.string	"-arch sm_100a -m 64 "



//--------------------- .note.nv.cuinfo           --------------------------
	.section	.note.nv.cuinfo,"",@"SHT_NOTE"
	.sectionflags	@"SHF_NOTE_NV_CUINFO"
        /*0018*/ 	.short	0x0002
        /*001a*/ 	.short	0x0064
        /*001c*/ 	.short	0x0082
	.zero		2


//--------------------- .nv.info                  --------------------------
	.section	.nv.info,"",@"SHT_CUDA_INFO"
	.align	4


	//----- nvinfo : EIATTR_REGCOUNT
	.align		4
        /*0000*/ 	.byte	0x04, 0x2f
        /*0002*/ 	.short	(.L_19 - .L_18)
	.align		4
.L_18:
        /*0004*/ 	.word	index@(_ZN7cutlass13device_kernelINS_4gemm6kernel13GemmUniversalIN4cute5tupleIJiiiiEEENS1_10collective13CollectiveMmaINS1_35MainloopSm100TmaUmmaWarpSpecializedILi6ELi2ELi4ENS5_IJNS4_1CILi8EEENSA_ILi1EEESC_EEEEENS5_IJNSA_ILi64EEESF_NSA_ILi128EEEEEENS_10bfloat16_tENS5_IJlSC_lEEESI_SJ_NS4_8TiledMMAINS4_8MMA_AtomIJNS4_20SM100_MMA_F16BF16_SSISI_SI_fLi64ELi64ELNS4_4UMMA5MajorE0ELSO_0ELNSN_7ScaleInE0ELSP_0EEEEEENS4_6LayoutINS5_IJSC_SC_SC_EEENS5_IJNSA_ILi0EEESU_SU_EEEEENS5_IJNS4_10UnderscoreESX_SX_EEEEENS4_13SM90_TMA_LOADENS4_14ComposedLayoutINS4_7SwizzleILi3ELi4ELi3EEENS4_18smem_ptr_flag_bitsILi16EEENSS_INS5_IJSB_SF_EEENS5_IJSF_SC_EEEEEEEvNS4_8identityENS4_23SM90_TMA_LOAD_MULTICASTES19_vS1A_EENS_8epilogue10collective18CollectiveEpilogueINS1D_23Sm100TmaWarpSpecializedILi3ELi2ELi16ELb1ELb0EEEJSH_NS5_IJNSS_ISF_SC_EENSS_INSA_ILi32EEESC_EEEEESI_SJ_SI_SJ_NS1D_6fusion15FusionCallbacksIS1H_NS1M_17LinearCombinationISI_fSI_fLNS_15FloatRoundStyleE2EEESH_S1L_JEEENS4_5SM1004TMEM4LOAD26SM100_TMEM_LOAD_16dp256b4xES10_NS11_INS12_ILi2ELi4ELi3EEES15_NSS_INS5_IJSB_S1J_EEENS5_IJS1J_SC_EEEEEEENS4_17SM75_U32x4_LDSM_NENS4_14SM90_TMA_STOREES20_NS4_17SM90_U32x4_STSM_NENS4_39AutoVectorizingCopyWithAssumedAlignmentILi128EEEEEEvvEEEEvNT_6ParamsE)
        /*0008*/ 	.word	0x00000045


	//----- nvinfo : EIATTR_FRAME_SIZE
	.align		4
.L_19:
        /*000c*/ 	.byte	0x04, 0x11
        /*000e*/ 	.short	(.L_21 - .L_20)
	.align		4
.L_20:
        /*0010*/ 	.word	index@($__internal_2_$__cuda_sm10x_tcgen05_guardrail_trap_unallocated_columns_being_dealloced)
        /*0014*/ 	.word	0x00000000


	//----- nvinfo : EIATTR_FRAME_SIZE
	.align		4
.L_21:
        /*0018*/ 	.byte	0x04, 0x11
        /*001a*/ 	.short	(.L_23 - .L_22)
	.align		4
.L_22:
        /*001c*/ 	.word	index@($__internal_1_$__cuda_sm10x_tcgen05_guardrail_trap_phase_invalid_during_alloc)
        /*0020*/ 	.word	0x00000000


	//----- nvinfo : EIATTR_FRAME_SIZE
	.align		4
.L_23:
        /*0024*/ 	.byte	0x04, 0x11
        /*0026*/ 	.short	(.L_25 - .L_24)
	.align		4
.L_24:
        /*0028*/ 	.word	index@($__internal_0_$__cuda_sm10x_tcgen05_guardrail_trap_col_being_dealloced_not_returned_by_alloc)
        /*002c*/ 	.word	0x00000000


	//----- nvinfo : EIATTR_FRAME_SIZE
	.align		4
.L_25:
        /*0030*/ 	.byte	0x04, 0x11
        /*0032*/ 	.short	(.L_27 - .L_26)
	.align		4
.L_26:
        /*0034*/ 	.word	index@(_ZN7cutlass13device_kernelINS_4gemm6kernel13GemmUniversalIN4cute5tupleIJiiiiEEENS1_10collective13CollectiveMmaINS1_35MainloopSm100TmaUmmaWarpSpecializedILi6ELi2ELi4ENS5_IJNS4_1CILi8EEENSA_ILi1EEESC_EEEEENS5_IJNSA_ILi64EEESF_NSA_ILi128EEEEEENS_10bfloat16_tENS5_IJlSC_lEEESI_SJ_NS4_8TiledMMAINS4_8MMA_AtomIJNS4_20SM100_MMA_F16BF16_SSISI_SI_fLi64ELi64ELNS4_4UMMA5MajorE0ELSO_0ELNSN_7ScaleInE0ELSP_0EEEEEENS4_6LayoutINS5_IJSC_SC_SC_EEENS5_IJNSA_ILi0EEESU_SU_EEEEENS5_IJNS4_10UnderscoreESX_SX_EEEEENS4_13SM90_TMA_LOADENS4_14ComposedLayoutINS4_7SwizzleILi3ELi4ELi3EEENS4_18smem_ptr_flag_bitsILi16EEENSS_INS5_IJSB_SF_EEENS5_IJSF_SC_EEEEEEEvNS4_8identityENS4_23SM90_TMA_LOAD_MULTICASTES19_vS1A_EENS_8epilogue10collective18CollectiveEpilogueINS1D_23Sm100TmaWarpSpecializedILi3ELi2ELi16ELb1ELb0EEEJSH_NS5_IJNSS_ISF_SC_EENSS_INSA_ILi32EEESC_EEEEESI_SJ_SI_SJ_NS1D_6fusion15FusionCallbacksIS1H_NS1M_17LinearCombinationISI_fSI_fLNS_15FloatRoundStyleE2EEESH_S1L_JEEENS4_5SM1004TMEM4LOAD26SM100_TMEM_LOAD_16dp256b4xES10_NS11_INS12_ILi2ELi4ELi3EEES15_NSS_INS5_IJSB_S1J_EEENS5_IJS1J_SC_EEEEEEENS4_17SM75_U32x4_LDSM_NENS4_14SM90_TMA_STOREES20_NS4_17SM90_U32x4_STSM_NENS4_39AutoVectorizingCopyWithAssumedAlignmentILi128EEEEEEvvEEEEvNT_6ParamsE)
        /*0038*/ 	.word	0x00000000


	//----- nvinfo : EIATTR_MIN_STACK_SIZE
	.align		4
.L_27:
        /*003c*/ 	.byte	0x04, 0x12
        /*003e*/ 	.short	(.L_29 - .L_28)
	.align		4
.L_28:
        /*0040*/ 	.word	index@(_ZN7cutlass13device_kernelINS_4gemm6kernel13GemmUniversalIN4cute5tupleIJiiiiEEENS1_10collective13CollectiveMmaINS1_35MainloopSm100TmaUmmaWarpSpecializedILi6ELi2ELi4ENS5_IJNS4_1CILi8EEENSA_ILi1EEESC_EEEEENS5_IJNSA_ILi64EEESF_NSA_ILi128EEEEEENS_10bfloat16_tENS5_IJlSC_lEEESI_SJ_NS4_8TiledMMAINS4_8MMA_AtomIJNS4_20SM100_MMA_F16BF16_SSISI_SI_fLi64ELi64ELNS4_4UMMA5MajorE0ELSO_0ELNSN_7ScaleInE0ELSP_0EEEEEENS4_6LayoutINS5_IJSC_SC_SC_EEENS5_IJNSA_ILi0EEESU_SU_EEEEENS5_IJNS4_10UnderscoreESX_SX_EEEEENS4_13SM90_TMA_LOADENS4_14ComposedLayoutINS4_7SwizzleILi3ELi4ELi3EEENS4_18smem_ptr_flag_bitsILi16EEENSS_INS5_IJSB_SF_EEENS5_IJSF_SC_EEEEEEEvNS4_8identityENS4_23SM90_TMA_LOAD_MULTICASTES19_vS1A_EENS_8epilogue10collective18CollectiveEpilogueINS1D_23Sm100TmaWarpSpecializedILi3ELi2ELi16ELb1ELb0EEEJSH_NS5_IJNSS_ISF_SC_EENSS_INSA_ILi32EEESC_EEEEESI_SJ_SI_SJ_NS1D_6fusion15FusionCallbacksIS1H_NS1M_17LinearCombinationISI_fSI_fLNS_15FloatRoundStyleE2EEESH_S1L_JEEENS4_5SM1004TMEM4LOAD26SM100_TMEM_LOAD_16dp256b4xES10_NS11_INS12_ILi2ELi4ELi3EEES15_NSS_INS5_IJSB_S1J_EEENS5_IJS1J_SC_EEEEEEENS4_17SM75_U32x4_LDSM_NENS4_14SM90_TMA_STOREES20_NS4_17SM90_U32x4_STSM_NENS4_39AutoVectorizingCopyWithAssumedAlignmentILi128EEEEEEvvEEEEvNT_6ParamsE)
        /*0044*/ 	.word	0x00000000
.L_29:


//--------------------- .nv.compat                --------------------------
	.section	.nv.compat,"",@"SHT_CUDA_COMPAT_INFO"
	.align	4
        /*0000*/ 	.byte	0x02, 0x09, 0x01, 0x00, 0x02, 0x02, 0x02, 0x00, 0x02, 0x05, 0x05, 0x00, 0x03, 0x07, 0x01, 0x01
        /*0010*/ 	.byte	0x02, 0x03, 0x01, 0x00, 0x02, 0x06, 0x01, 0x00, 0x04, 0x0b, 0x08, 0x00, 0x09, 0x00, 0x00, 0x00
        /*0020*/ 	.byte	0x00, 0x00, 0x00, 0x00


//--------------------- .nv.info._ZN7cutlass13device_kernelINS_4gemm6kernel13GemmUniversalIN4cute5tupleIJiiiiEEENS1_10collective13CollectiveMmaINS1_35MainloopSm100TmaUmmaWarpSpecializedILi6ELi2ELi4ENS5_IJNS4_1CILi8EEENSA_ILi1EEESC_EEEEENS5_IJNSA_ILi64EEESF_NSA_ILi128EEEEEENS_10bfloat16_tENS5_IJlSC_lEEESI_SJ_NS4_8TiledMMAINS4_8MMA_AtomIJNS4_20SM100_MMA_F16BF16_SSISI_SI_fLi64ELi64ELNS4_4UMMA5MajorE0ELSO_0ELNSN_7ScaleInE0ELSP_0EEEEEENS4_6LayoutINS5_IJSC_SC_SC_EEENS5_IJNSA_ILi0EEESU_SU_EEEEENS5_IJNS4_10UnderscoreESX_SX_EEEEENS4_13SM90_TMA_LOADENS4_14ComposedLayoutINS4_7SwizzleILi3ELi4ELi3EEENS4_18smem_ptr_flag_bitsILi16EEENSS_INS5_IJSB_SF_EEENS5_IJSF_SC_EEEEEEEvNS4_8identityENS4_23SM90_TMA_LOAD_MULTICASTES19_vS1A_EENS_8epilogue10collective18CollectiveEpilogueINS1D_23Sm100TmaWarpSpecializedILi3ELi2ELi16ELb1ELb0EEEJSH_NS5_IJNSS_ISF_SC_EENSS_INSA_ILi32EEESC_EEEEESI_SJ_SI_SJ_NS1D_6fusion15FusionCallbacksIS1H_NS1M_17LinearCombinationISI_fSI_fLNS_15FloatRoundStyleE2EEESH_S1L_JEEENS4_5SM1004TMEM4LOAD26SM100_TMEM_LOAD_16dp256b4xES10_NS11_INS12_ILi2ELi4ELi3EEES15_NSS_INS5_IJSB_S1J_EEENS5_IJS1J_SC_EEEEEEENS4_17SM75_U32x4_LDSM_NENS4_14SM90_TMA_STOREES20_NS4_17SM90_U32x4_STSM_NENS4_39AutoVectorizingCopyWithAssumedAlignmentILi128EEEEEEvvEEEEvNT_6ParamsE --------------------------
	.section	.nv.info._ZN7cutlass13device_kernelINS_4gemm6kernel13GemmUniversalIN4cute5tupleIJiiiiEEENS1_10collective13CollectiveMmaINS1_35MainloopSm100TmaUmmaWarpSpecializedILi6ELi2ELi4ENS5_IJNS4_1CILi8EEENSA_ILi1EEESC_EEEEENS5_IJNSA_ILi64EEESF_NSA_ILi128EEEEEENS_10bfloat16_tENS5_IJlSC_lEEESI_SJ_NS4_8TiledMMAINS4_8MMA_AtomIJNS4_20SM100_MMA_F16BF16_SSISI_SI_fLi64ELi64ELNS4_4UMMA5MajorE0ELSO_0ELNSN_7ScaleInE0ELSP_0EEEEEENS4_6LayoutINS5_IJSC_SC_SC_EEENS5_IJNSA_ILi0EEESU_SU_EEEEENS5_IJNS4_10UnderscoreESX_SX_EEEEENS4_13SM90_TMA_LOADENS4_14ComposedLayoutINS4_7SwizzleILi3ELi4ELi3EEENS4_18smem_ptr_flag_bitsILi16EEENSS_INS5_IJSB_SF_EEENS5_IJSF_SC_EEEEEEEvNS4_8identityENS4_23SM90_TMA_LOAD_MULTICASTES19_vS1A_EENS_8epilogue10collective18CollectiveEpilogueINS1D_23Sm100TmaWarpSpecializedILi3ELi2ELi16ELb1ELb0EEEJSH_NS5_IJNSS_ISF_SC_EENSS_INSA_ILi32EEESC_EEEEESI_SJ_SI_SJ_NS1D_6fusion15FusionCallbacksIS1H_NS1M_17LinearCombinationISI_fSI_fLNS_15FloatRoundStyleE2EEESH_S1L_JEEENS4_5SM1004TMEM4LOAD26SM100_TMEM_LOAD_16dp256b4xES10_NS11_INS12_ILi2ELi4ELi3EEES15_NSS_INS5_IJSB_S1J_EEENS5_IJS1J_SC_EEEEEEENS4_17SM75_U32x4_LDSM_NENS4_14SM90_TMA_STOREES20_NS4_17SM90_U32x4_STSM_NENS4_39AutoVectorizingCopyWithAssumedAlignmentILi128EEEEEEvvEEEEvNT_6ParamsE,"",@"SHT_CUDA_INFO"
	.sectionflags	@""
	.align	4


	//----- nvinfo : EIATTR_CUDA_API_VERSION
	.align		4
        /*0000*/ 	.byte	0x04, 0x37
        /*0002*/ 	.short	(.L_31 - .L_30)
.L_30:
        /*0004*/ 	.word	0x00000082


	//----- nvinfo : EIATTR_KPARAM_INFO
	.align		4
.L_31:
        /*0008*/ 	.byte	0x04, 0x17
        /*000a*/ 	.short	(.L_33 - .L_32)
.L_32:
        /*000c*/ 	.word	0x00000000
        /*0010*/ 	.short	0x0000
        /*0012*/ 	.short	0x0000
        /*0014*/ 	.byte	0x00, 0xf0, 0x01, 0x20


	//----- nvinfo : EIATTR_AT_ENTRY_FRAGMENTS
	.align		4
.L_33:
        /*0018*/ 	.byte	0x04, 0x4f
        /*001a*/ 	.short	(.L_35 - .L_34)


	//   ....[0]....
.L_34:
        /*001c*/ 	.word	0x00000006


	//----- nvinfo : EIATTR_RESERVED_SMEM_USED
	.align		4
.L_35:
        /*0020*/ 	.byte	0x01, 0x41
	.zero		2


	//----- nvinfo : EIATTR_SPARSE_MMA_MASK
	.align		4
        /*0024*/ 	.byte	0x03, 0x50
        /*0026*/ 	.short	0x0000


	//----- nvinfo : EIATTR_TCGEN05_1CTA_USED
	.align		4
        /*0028*/ 	.byte	0x01, 0x51
	.zero		2


	//----- nvinfo : EIATTR_MAXREG_COUNT
	.align		4
        /*002c*/ 	.byte	0x03, 0x1b
        /*002e*/ 	.short	0x00ff


	//----- nvinfo : EIATTR_NUM_BARRIERS
	.align		4
        /*0030*/ 	.byte	0x02, 0x4c
        /*0032*/ 	.byte	0x07
	.zero		1


	//----- nvinfo : EIATTR_EXTERNS
	.align		4
        /*0034*/ 	.byte	0x04, 0x0f
        /*0036*/ 	.short	(.L_37 - .L_36)


	//   ....[0]....
	.align		4
.L_36:
        /*0038*/ 	.word	index@(__assertfail)


	//----- nvinfo : EIATTR_MERCURY_ISA_VERSION
	.align		4
.L_37:
        /*003c*/ 	.byte	0x03, 0x5f
        /*003e*/ 	.short	0x0101


	//----- nvinfo : EIATTR_INT_WARP_WIDE_INSTR_OFFSETS
	.align		4
        /*0040*/ 	.byte	0x04, 0x31
        /*0042*/ 	.short	(.L_39 - .L_38)


	//   ....[0]....
.L_38:
        /*0044*/ 	.word	0x00004290


	//   ....[1]....
        /*0048*/ 	.word	0x000042c0


	//   ....[2]....
        /*004c*/ 	.word	0x000042e0


	//   ....[3]....
        /*0050*/ 	.word	0x00004e60


	//   ....[4]....
        /*0054*/ 	.word	0x00004f80


	//   ....[5]....
        /*0058*/ 	.word	0x000050d0


	//   ....[6]....
        /*005c*/ 	.word	0x000051f0


	//----- nvinfo : EIATTR_COOP_GROUP_MASK_REGIDS
	.align		4
.L_39:
        /*0060*/ 	.byte	0x04, 0x29
        /*0062*/ 	.short	(.L_41 - .L_40)


	//   ....[0]....
.L_40:
        /*0064*/ 	.word	0xffffffff


	//   ....[1]....
        /*0068*/ 	.word	0xffffffff


	//   ....[2]....
        /*006c*/ 	.word	0xffffffff


	//   ....[3]....
        /*0070*/ 	.word	0xffffffff


	//   ....[4]....
        /*0074*/ 	.word	0xffffffff


	//   ....[5]....
        /*0078*/ 	.word	0xffffffff


	//   ....[6]....
        /*007c*/ 	.word	0xffffffff


	//   ....[7]....
        /*0080*/ 	.word	0xffffffff


	//   ....[8]....
        /*0084*/ 	.word	0xffffffff


	//   ....[9]....
        /*0088*/ 	.word	0xffffffff


	//   ....[10]....
        /*008c*/ 	.word	0xffffffff


	//   ....[11]....
        /*0090*/ 	.word	0xffffffff


	//   ....[12]....
        /*0094*/ 	.word	0xffffffff


	//   ....[13]....
        /*0098*/ 	.word	0xffffffff


	//----- nvinfo : EIATTR_COOP_GROUP_INSTR_OFFSETS
	.align		4
.L_41:
        /*009c*/ 	.byte	0x04, 0x28
        /*009e*/ 	.short	(.L_43 - .L_42)


	//   ....[0]....
.L_42:
        /*00a0*/ 	.word	0x00000080


	//   ....[1]....
        /*00a4*/ 	.word	0x000004f0


	//   ....[2]....
        /*00a8*/ 	.word	0x000006d0


	//   ....[3]....
        /*00ac*/ 	.word	0x00000850


	//   ....[4]....
        /*00b0*/ 	.word	0x00000950


	//   ....[5]....
        /*00b4*/ 	.word	0x00000ac0


	//   ....[6]....
        /*00b8*/ 	.word	0x00000c60


	//   ....[7]....
        /*00bc*/ 	.word	0x00000e10


	//   ....[8]....
        /*00c0*/ 	.word	0x000022e0


	//   ....[9]....
        /*00c4*/ 	.word	0x000032c0


	//   ....[10]....
        /*00c8*/ 	.word	0x000034d0


	//   ....[11]....
        /*00cc*/ 	.word	0x00003500


	//   ....[12]....
        /*00d0*/ 	.word	0x00004170


	//   ....[13]....
        /*00d4*/ 	.word	0x000043a0


	//----- nvinfo : EIATTR_VRC_CTA_INIT_COUNT
	.align		4
.L_43:
        /*00d8*/ 	.byte	0x02, 0x4a
        /*00da*/ 	.byte	0x80
	.zero		1


	//----- nvinfo : EIATTR_SYSCALL_OFFSETS
	.align		4
        /*00dc*/ 	.byte	0x04, 0x46
        /*00de*/ 	.short	(.L_45 - .L_44)


	//   ....[0]....
.L_44:
        /*00e0*/ 	.word	0x00005f10


	//   ....[1]....
        /*00e4*/ 	.word	0x00006000


	//   ....[2]....
        /*00e8*/ 	.word	0x00006840


	//   ....[3]....
        /*00ec*/ 	.word	0x00007190


	//----- nvinfo : EIATTR_MBARRIER_INSTR_OFFSETS
	.align		4
.L_45:
        /*00f0*/ 	.byte	0x04, 0x39
        /*00f2*/ 	.short	(.L_47 - .L_46)


	//   ....[0]....
.L_46:
        /*00f4*/ 	.word	0x00000600
        /*00f8*/ 	.word	0x000000ff
        /*00fc*/ 	.word	0x00000000
        /*0100*/ 	.short	0x0100
        /*0102*/ 	.byte	0x04
	.zero		1


	//   ....[1]....
        /*0104*/ 	.word	0x00000610
        /*0108*/ 	.word	0x000000ff
        /*010c*/ 	.word	0x00000030
        /*0110*/ 	.short	0x0100
        /*0112*/ 	.byte	0x04
	.zero		1


	//   ....[2]....
        /*0114*/ 	.word	0x00000620
        /*0118*/ 	.word	0x000000ff
        /*011c*/ 	.word	0x00000008
        /*0120*/ 	.short	0x0100
        /*0122*/ 	.byte	0x04
	.zero		1


	//   ....[3]....
        /*0124*/ 	.word	0x00000630
        /*0128*/ 	.word	0x000000ff
        /*012c*/ 	.word	0x00000038
        /*0130*/ 	.short	0x0100
        /*0132*/ 	.byte	0x04
	.zero		1


	//   ....[4]....
        /*0134*/ 	.word	0x00000640
        /*0138*/ 	.word	0x000000ff
        /*013c*/ 	.word	0x00000010
        /*0140*/ 	.short	0x0100
        /*0142*/ 	.byte	0x04
	.zero		1


	//   ....[5]....
        /*0144*/ 	.word	0x00000650
        /*0148*/ 	.word	0x000000ff
        /*014c*/ 	.word	0x00000040
        /*0150*/ 	.short	0x0100
        /*0152*/ 	.byte	0x04
	.zero		1


	//   ....[6]....
        /*0154*/ 	.word	0x00000660
        /*0158*/ 	.word	0x000000ff
        /*015c*/ 	.word	0x00000018
        /*0160*/ 	.short	0x0100
        /*0162*/ 	.byte	0x04
	.zero		1


	//   ....[7]....
        /*0164*/ 	.word	0x00000670
        /*0168*/ 	.word	0x000000ff
        /*016c*/ 	.word	0x00000048
        /*0170*/ 	.short	0x0100
        /*0172*/ 	.byte	0x04
	.zero		1


	//   ....[8]....
        /*0174*/ 	.word	0x00000680
        /*0178*/ 	.word	0x000000ff
        /*017c*/ 	.word	0x00000020
        /*0180*/ 	.short	0x0100
        /*0182*/ 	.byte	0x04
	.zero		1


	//   ....[9]....
        /*0184*/ 	.word	0x00000690
        /*0188*/ 	.word	0x000000ff
        /*018c*/ 	.word	0x00000050
        /*0190*/ 	.short	0x0100
        /*0192*/ 	.byte	0x04
	.zero		1


	//   ....[10]....
        /*0194*/ 	.word	0x000006a0
        /*0198*/ 	.word	0x000000ff
        /*019c*/ 	.word	0x00000028
        /*01a0*/ 	.short	0x0100
        /*01a2*/ 	.byte	0x04
	.zero		1


	//   ....[11]....
        /*01a4*/ 	.word	0x000006b0
        /*01a8*/ 	.word	0x000000ff
        /*01ac*/ 	.word	0x00000058
        /*01b0*/ 	.short	0x0100
        /*01b2*/ 	.byte	0x04
	.zero		1


	//   ....[12]....
        /*01b4*/ 	.word	0x000007e0
        /*01b8*/ 	.word	0x000000ff
        /*01bc*/ 	.word	0x00000060
        /*01c0*/ 	.short	0x0100
        /*01c2*/ 	.byte	0x04
	.zero		1


	//   ....[13]....
        /*01c4*/ 	.word	0x000007f0
        /*01c8*/ 	.word	0x000000ff
        /*01cc*/ 	.word	0x00000078
        /*01d0*/ 	.short	0x0100
        /*01d2*/ 	.byte	0x04
	.zero		1


	//   ....[14]....
        /*01d4*/ 	.word	0x00000800
        /*01d8*/ 	.word	0x000000ff
        /*01dc*/ 	.word	0x00000068
        /*01e0*/ 	.short	0x0100
        /*01e2*/ 	.byte	0x04
	.zero		1


	//   ....[15]....
        /*01e4*/ 	.word	0x00000810
        /*01e8*/ 	.word	0x000000ff
        /*01ec*/ 	.word	0x00000080
        /*01f0*/ 	.short	0x0100
        /*01f2*/ 	.byte	0x04
	.zero		1


	//   ....[16]....
        /*01f4*/ 	.word	0x00000820
        /*01f8*/ 	.word	0x000000ff
        /*01fc*/ 	.word	0x00000070
        /*0200*/ 	.short	0x0100
        /*0202*/ 	.byte	0x04
	.zero		1


	//   ....[17]....
        /*0204*/ 	.word	0x00000830
        /*0208*/ 	.word	0x000000ff
        /*020c*/ 	.word	0x00000088
        /*0210*/ 	.short	0x0100
        /*0212*/ 	.byte	0x04
	.zero		1


	//   ....[18]....
        /*0214*/ 	.word	0x00000920
        /*0218*/ 	.word	0x000000ff
        /*021c*/ 	.word	0x00000090
        /*0220*/ 	.short	0x0100
        /*0222*/ 	.byte	0x06
	.zero		1


	//   ....[19]....
        /*0224*/ 	.word	0x00000930
        /*0228*/ 	.word	0x000000ff
        /*022c*/ 	.word	0x00000098
        /*0230*/ 	.short	0x0100
        /*0232*/ 	.byte	0x06
	.zero		1


	//   ....[20]....
        /*0234*/ 	.word	0x00000a70
        /*0238*/ 	.word	0x000000ff
        /*023c*/ 	.word	0x000000a0
        /*0240*/ 	.short	0x0100
        /*0242*/ 	.byte	0x06
	.zero		1


	//   ....[21]....
        /*0244*/ 	.word	0x00000a80
        /*0248*/ 	.word	0x000000ff
        /*024c*/ 	.word	0x000000b0
        /*0250*/ 	.short	0x0100
        /*0252*/ 	.byte	0x06
	.zero		1


	//   ....[22]....
        /*0254*/ 	.word	0x00000a90
        /*0258*/ 	.word	0x000000ff
        /*025c*/ 	.word	0x000000a8
        /*0260*/ 	.short	0x0100
        /*0262*/ 	.byte	0x06
	.zero		1


	//   ....[23]....
        /*0264*/ 	.word	0x00000aa0
        /*0268*/ 	.word	0x000000ff
        /*026c*/ 	.word	0x000000b8
        /*0270*/ 	.short	0x0100
        /*0272*/ 	.byte	0x06
	.zero		1


	//   ....[24]....
        /*0274*/ 	.word	0x00000bd0
        /*0278*/ 	.word	0x000000ff
        /*027c*/ 	.word	0x000000c0
        /*0280*/ 	.short	0x0100
        /*0282*/ 	.byte	0x04
	.zero		1


	//   ....[25]....
        /*0284*/ 	.word	0x00000be0
        /*0288*/ 	.word	0x000000ff
        /*028c*/ 	.word	0x000000e0
        /*0290*/ 	.short	0x0100
        /*0292*/ 	.byte	0x04
	.zero		1


	//   ....[26]....
        /*0294*/ 	.word	0x00000bf0
        /*0298*/ 	.word	0x000000ff
        /*029c*/ 	.word	0x000000c8
        /*02a0*/ 	.short	0x0100
        /*02a2*/ 	.byte	0x04
	.zero		1


	//   ....[27]....
        /*02a4*/ 	.word	0x00000c00
        /*02a8*/ 	.word	0x000000ff
        /*02ac*/ 	.word	0x000000e8
        /*02b0*/ 	.short	0x0100
        /*02b2*/ 	.byte	0x04
	.zero		1


	//   ....[28]....
        /*02b4*/ 	.word	0x00000c10
        /*02b8*/ 	.word	0x000000ff
        /*02bc*/ 	.word	0x000000d0
        /*02c0*/ 	.short	0x0100
        /*02c2*/ 	.byte	0x04
	.zero		1


	//   ....[29]....
        /*02c4*/ 	.word	0x00000c20
        /*02c8*/ 	.word	0x000000ff
        /*02cc*/ 	.word	0x000000f0
        /*02d0*/ 	.short	0x0100
        /*02d2*/ 	.byte	0x04
	.zero		1


	//   ....[30]....
        /*02d4*/ 	.word	0x00000c30
        /*02d8*/ 	.word	0x000000ff
        /*02dc*/ 	.word	0x000000d8
        /*02e0*/ 	.short	0x0100
        /*02e2*/ 	.byte	0x04
	.zero		1


	//   ....[31]....
        /*02e4*/ 	.word	0x00000c40
        /*02e8*/ 	.word	0x000000ff
        /*02ec*/ 	.word	0x000000f8
        /*02f0*/ 	.short	0x0100
        /*02f2*/ 	.byte	0x04
	.zero		1


	//   ....[32]....
        /*02f4*/ 	.word	0x00000d30
        /*02f8*/ 	.word	0x000000ff
        /*02fc*/ 	.word	0x00000100
        /*0300*/ 	.short	0x0100
        /*0302*/ 	.byte	0x04
	.zero		1


	//   ....[33]....
        /*0304*/ 	.word	0x00000d40
        /*0308*/ 	.word	0x000000ff
        /*030c*/ 	.word	0x00000110
        /*0310*/ 	.short	0x0100
        /*0312*/ 	.byte	0x04
	.zero		1


	//   ....[34]....
        /*0314*/ 	.word	0x00000d50
        /*0318*/ 	.word	0x000000ff
        /*031c*/ 	.word	0x00000108
        /*0320*/ 	.short	0x0100
        /*0322*/ 	.byte	0x04
	.zero		1


	//   ....[35]....
        /*0324*/ 	.word	0x00000d60
        /*0328*/ 	.word	0x000000ff
        /*032c*/ 	.word	0x00000118
        /*0330*/ 	.short	0x0100
        /*0332*/ 	.byte	0x04
	.zero		1


	//   ....[36]....
        /*0334*/ 	.word	0x000019e0
        /*0338*/ 	.word	0x00000000
        /*033c*/ 	.word	0x00000110
        /*0340*/ 	.short	0x010a
        /*0342*/ 	.byte	0xff
	.zero		1


	//   ....[37]....
        /*0344*/ 	.word	0x00001a10
        /*0348*/ 	.word	0x00000000
        /*034c*/ 	.word	0x00000100
        /*0350*/ 	.short	0x0101
        /*0352*/ 	.byte	0xff
	.zero		1


	//   ....[38]....
        /*0354*/ 	.word	0x00001ae0
        /*0358*/ 	.word	0x000000ff
        /*035c*/ 	.word	0x00000030
        /*0360*/ 	.short	0x010a
        /*0362*/ 	.byte	0x04
	.zero		1


	//   ....[39]....
        /*0364*/ 	.word	0x00001b60
        /*0368*/ 	.word	0x000000ff
        /*036c*/ 	.word	0x00000030
        /*0370*/ 	.short	0x010a
        /*0372*/ 	.byte	0x21
	.zero		1


	//   ....[40]....
        /*0374*/ 	.word	0x00001cf0
        /*0378*/ 	.word	0x000000ff
        /*037c*/ 	.word	0x00000030
        /*0380*/ 	.short	0x010a
        /*0382*/ 	.byte	0x05
	.zero		1


	//   ....[41]....
        /*0384*/ 	.word	0x00001ee0
        /*0388*/ 	.word	0x000000ff
        /*038c*/ 	.word	0x00000098
        /*0390*/ 	.short	0x0101
        /*0392*/ 	.byte	0x0d
	.zero		1


	//   ....[42]....
        /*0394*/ 	.word	0x00001f00
        /*0398*/ 	.word	0x000000ff
        /*039c*/ 	.word	0x00000030
        /*03a0*/ 	.short	0x010a
        /*03a2*/ 	.byte	0x04
	.zero		1


	//   ....[43]....
        /*03a4*/ 	.word	0x00001f80
        /*03a8*/ 	.word	0x000000ff
        /*03ac*/ 	.word	0x00000030
        /*03b0*/ 	.short	0x010a
        /*03b2*/ 	.byte	0x21
	.zero		1


	//   ....[44]....
        /*03b4*/ 	.word	0x00002110
        /*03b8*/ 	.word	0x000000ff
        /*03bc*/ 	.word	0x00000030
        /*03c0*/ 	.short	0x010a
        /*03c2*/ 	.byte	0x05
	.zero		1


	//   ....[45]....
        /*03c4*/ 	.word	0x00002310
        /*03c8*/ 	.word	0x00000003
        /*03cc*/ 	.word	0x000000a0
        /*03d0*/ 	.short	0x010a
        /*03d2*/ 	.byte	0xff
	.zero		1


	//   ....[46]....
        /*03d4*/ 	.word	0x00002460
        /*03d8*/ 	.word	0x00000000
        /*03dc*/ 	.word	0x00000000
        /*03e0*/ 	.short	0x0101
        /*03e2*/ 	.byte	0xff
	.zero		1


	//   ....[47]....
        /*03e4*/ 	.word	0x00002a20
        /*03e8*/ 	.word	0x000000ff
        /*03ec*/ 	.word	0x00000000
        /*03f0*/ 	.short	0x010a
        /*03f2*/ 	.byte	0x04
	.zero		1


	//   ....[48]....
        /*03f4*/ 	.word	0x00002ab0
        /*03f8*/ 	.word	0x000000ff
        /*03fc*/ 	.word	0x00000000
        /*0400*/ 	.short	0x010a
        /*0402*/ 	.byte	0x05
	.zero		1


	//   ....[49]....
        /*0404*/ 	.word	0x00002b40
        /*0408*/ 	.word	0x000000ff
        /*040c*/ 	.word	0x00000000
        /*0410*/ 	.short	0x010a
        /*0412*/ 	.byte	0x05
	.zero		1


	//   ....[50]....
        /*0414*/ 	.word	0x00002bd0
        /*0418*/ 	.word	0x000000ff
        /*041c*/ 	.word	0x00000000
        /*0420*/ 	.short	0x010a
        /*0422*/ 	.byte	0x05
	.zero		1


	//   ....[51]....
        /*0424*/ 	.word	0x00002c60
        /*0428*/ 	.word	0x000000ff
        /*042c*/ 	.word	0x00000000
        /*0430*/ 	.short	0x010a
        /*0432*/ 	.byte	0x05
	.zero		1


	//   ....[52]....
        /*0434*/ 	.word	0x00002d00
        /*0438*/ 	.word	0x00000000
        /*043c*/ 	.word	0x00000000
        /*0440*/ 	.short	0x010a
        /*0442*/ 	.byte	0xff
	.zero		1


	//   ....[53]....
        /*0444*/ 	.word	0x00002e20
        /*0448*/ 	.word	0x00000002
        /*044c*/ 	.word	0x00000100
        /*0450*/ 	.short	0x010a
        /*0452*/ 	.byte	0xff
	.zero		1


	//   ....[54]....
        /*0454*/ 	.word	0x00002e90
        /*0458*/ 	.word	0x00000002
        /*045c*/ 	.word	0x00000000
        /*0460*/ 	.short	0x0101
        /*0462*/ 	.byte	0xff
	.zero		1


	//   ....[55]....
        /*0464*/ 	.word	0x00002eb0
        /*0468*/ 	.word	0x000000ff
        /*046c*/ 	.word	0x000000b0
        /*0470*/ 	.short	0x010a
        /*0472*/ 	.byte	0x04
	.zero		1


	//   ....[56]....
        /*0474*/ 	.word	0x00002fd0
        /*0478*/ 	.word	0x00000002
        /*047c*/ 	.word	0x000000a0
        /*0480*/ 	.short	0x010a
        /*0482*/ 	.byte	0xff
	.zero		1


	//   ....[57]....
        /*0484*/ 	.word	0x000030d0
        /*0488*/ 	.word	0x00000002
        /*048c*/ 	.word	0x00000000
        /*0490*/ 	.short	0x0101
        /*0492*/ 	.byte	0xff
	.zero		1


	//   ....[58]....
        /*0494*/ 	.word	0x00003160
        /*0498*/ 	.word	0x000000ff
        /*049c*/ 	.word	0x000000b0
        /*04a0*/ 	.short	0x0106
        /*04a2*/ 	.byte	0x04
	.zero		1


	//   ....[59]....
        /*04a4*/ 	.word	0x00003180
        /*04a8*/ 	.word	0x000000ff
        /*04ac*/ 	.word	0x000000b0
        /*04b0*/ 	.short	0x010a
        /*04b2*/ 	.byte	0x04
	.zero		1


	//   ....[60]....
        /*04b4*/ 	.word	0x00003210
        /*04b8*/ 	.word	0x000000ff
        /*04bc*/ 	.word	0x000000b0
        /*04c0*/ 	.short	0x0106
        /*04c2*/ 	.byte	0x07
	.zero		1


	//   ....[61]....
        /*04c4*/ 	.word	0x00003250
        /*04c8*/ 	.word	0x00000000
        /*04cc*/ 	.word	0x000000b0
        /*04d0*/ 	.short	0x010a
        /*04d2*/ 	.byte	0xff
	.zero		1


	//   ....[62]....
        /*04d4*/ 	.word	0x00003820
        /*04d8*/ 	.word	0x00000000
        /*04dc*/ 	.word	0x000000a0
        /*04e0*/ 	.short	0x010a
        /*04e2*/ 	.byte	0xff
	.zero		1


	//   ....[63]....
        /*04e4*/ 	.word	0x00003920
        /*04e8*/ 	.word	0x00000003
        /*04ec*/ 	.word	0x00000000
        /*04f0*/ 	.short	0x0101
        /*04f2*/ 	.byte	0xff
	.zero		1


	//   ....[64]....
        /*04f4*/ 	.word	0x00003930
        /*04f8*/ 	.word	0x000000ff
        /*04fc*/ 	.word	0x00000000
        /*0500*/ 	.short	0x010a
        /*0502*/ 	.byte	0x04
	.zero		1


	//   ....[65]....
        /*0504*/ 	.word	0x000039b0
        /*0508*/ 	.word	0x000000ff
        /*050c*/ 	.word	0x000000e0
        /*0510*/ 	.short	0x010a
        /*0512*/ 	.byte	0x2e
	.zero		1


	//   ....[66]....
        /*0514*/ 	.word	0x00003a90
        /*0518*/ 	.word	0x000000ff
        /*051c*/ 	.word	0x00000000
        /*0520*/ 	.short	0x010a
        /*0522*/ 	.byte	0x07
	.zero		1


	//   ....[67]....
        /*0524*/ 	.word	0x00003bd0
        /*0528*/ 	.word	0x000000ff
        /*052c*/ 	.word	0x00000000
        /*0530*/ 	.short	0x010a
        /*0532*/ 	.byte	0x04
	.zero		1


	//   ....[68]....
        /*0534*/ 	.word	0x00003fa0
        /*0538*/ 	.word	0x000000ff
        /*053c*/ 	.word	0x00000000
        /*0540*/ 	.short	0x010a
        /*0542*/ 	.byte	0x04
	.zero		1


	//   ....[69]....
        /*0544*/ 	.word	0x00004030
        /*0548*/ 	.word	0x000000ff
        /*054c*/ 	.word	0x00000000
        /*0550*/ 	.short	0x010a
        /*0552*/ 	.byte	0x05
	.zero		1


	//   ....[70]....
        /*0554*/ 	.word	0x000040c0
        /*0558*/ 	.word	0x000000ff
        /*055c*/ 	.word	0x00000000
        /*0560*/ 	.short	0x010a
        /*0562*/ 	.byte	0x05
	.zero		1


	//   ....[71]....
        /*0564*/ 	.word	0x00004150
        /*0568*/ 	.word	0x000000ff
        /*056c*/ 	.word	0x00000000
        /*0570*/ 	.short	0x010a
        /*0572*/ 	.byte	0x04
	.zero		1


	//   ....[72]....
        /*0574*/ 	.word	0x00004630
        /*0578*/ 	.word	0x00000008
        /*057c*/ 	.word	0x000000a0
        /*0580*/ 	.short	0x010a
        /*0582*/ 	.byte	0xff
	.zero		1


	//   ....[73]....
        /*0584*/ 	.word	0x000047a0
        /*0588*/ 	.word	0x00000000
        /*058c*/ 	.word	0x00000000
        /*0590*/ 	.short	0x0101
        /*0592*/ 	.byte	0xff
	.zero		1


	//   ....[74]....
        /*0594*/ 	.word	0x00004c70
        /*0598*/ 	.word	0x000000ff
        /*059c*/ 	.word	0x00000098
        /*05a0*/ 	.short	0x010a
        /*05a2*/ 	.byte	0x18
	.zero		1


	//   ....[75]....
        /*05a4*/ 	.word	0x00004e40
        /*05a8*/ 	.word	0x000000ff
        /*05ac*/ 	.word	0x00000078
        /*05b0*/ 	.short	0x010a
        /*05b2*/ 	.byte	0x04
	.zero		1


	//   ....[76]....
        /*05b4*/ 	.word	0x00005020
        /*05b8*/ 	.word	0x000000ff
        /*05bc*/ 	.word	0x00000060
        /*05c0*/ 	.short	0x010b
        /*05c2*/ 	.byte	0x04
	.zero		1


	//   ....[77]....
        /*05c4*/ 	.word	0x00005030
        /*05c8*/ 	.word	0x000000ff
        /*05cc*/ 	.word	0x00000000
        /*05d0*/ 	.short	0x0101
        /*05d2*/ 	.byte	0x07
	.zero		1


	//   ....[78]....
        /*05d4*/ 	.word	0x00005040
        /*05d8*/ 	.word	0x000000ff
        /*05dc*/ 	.word	0x00000078
        /*05e0*/ 	.short	0x010a
        /*05e2*/ 	.byte	0x05
	.zero		1


	//   ....[79]....
        /*05e4*/ 	.word	0x00005290
        /*05e8*/ 	.word	0x000000ff
        /*05ec*/ 	.word	0x00000060
        /*05f0*/ 	.short	0x010b
        /*05f2*/ 	.byte	0x05
	.zero		1


	//   ....[80]....
        /*05f4*/ 	.word	0x000052a0
        /*05f8*/ 	.word	0x000000ff
        /*05fc*/ 	.word	0x00000000
        /*0600*/ 	.short	0x0101
        /*0602*/ 	.byte	0x04
	.zero		1


	//   ....[81]....
        /*0604*/ 	.word	0x000052f0
        /*0608*/ 	.word	0x000000ff
        /*060c*/ 	.word	0x00000000
        /*0610*/ 	.short	0x010a
        /*0612*/ 	.byte	0x04
	.zero		1


	//   ....[82]....
        /*0614*/ 	.word	0x00005380
        /*0618*/ 	.word	0x000000ff
        /*061c*/ 	.word	0x00000000
        /*0620*/ 	.short	0x010a
        /*0622*/ 	.byte	0x05
	.zero		1


	//   ....[83]....
        /*0624*/ 	.word	0x00005420
        /*0628*/ 	.word	0x00000000
        /*062c*/ 	.word	0x00000000
        /*0630*/ 	.short	0x010a
        /*0632*/ 	.byte	0xff
	.zero		1


	//   ....[84]....
        /*0634*/ 	.word	0x00005780
        /*0638*/ 	.word	0x00000000
        /*063c*/ 	.word	0x000000a0
        /*0640*/ 	.short	0x010a
        /*0642*/ 	.byte	0xff
	.zero		1


	//   ....[85]....
        /*0644*/ 	.word	0x00005850
        /*0648*/ 	.word	0x00000000
        /*064c*/ 	.word	0x00000000
        /*0650*/ 	.short	0x0101
        /*0652*/ 	.byte	0xff
	.zero		1


	//   ....[86]....
        /*0654*/ 	.word	0x00006460
        /*0658*/ 	.word	0x00000002
        /*065c*/ 	.word	0x00000060
        /*0660*/ 	.short	0x010a
        /*0662*/ 	.byte	0xff
	.zero		1


	//   ....[87]....
        /*0664*/ 	.word	0x000064a0
        /*0668*/ 	.word	0x0000001b
        /*066c*/ 	.word	0x000000c0
        /*0670*/ 	.short	0x010a
        /*0672*/ 	.byte	0xff
	.zero		1


	//   ....[88]....
        /*0674*/ 	.word	0x00006590
        /*0678*/ 	.word	0x00000002
        /*067c*/ 	.word	0x00000060
        /*0680*/ 	.short	0x010a
        /*0682*/ 	.byte	0xff
	.zero		1


	//   ....[89]....
        /*0684*/ 	.word	0x00006720
        /*0688*/ 	.word	0x0000001b
        /*068c*/ 	.word	0x000000c0
        /*0690*/ 	.short	0x010a
        /*0692*/ 	.byte	0xff
	.zero		1


	//   ....[90]....
        /*0694*/ 	.word	0x00006ef0
        /*0698*/ 	.word	0x00000000
        /*069c*/ 	.word	0x00000000
        /*06a0*/ 	.short	0x0101
        /*06a2*/ 	.byte	0xff
	.zero		1


	//   ....[91]....
        /*06a4*/ 	.word	0x00006f00
        /*06a8*/ 	.word	0x00000002
        /*06ac*/ 	.word	0x00000060
        /*06b0*/ 	.short	0x010a
        /*06b2*/ 	.byte	0xff
	.zero		1


	//   ....[92]....
        /*06b4*/ 	.word	0x00006fc0
        /*06b8*/ 	.word	0x00000002
        /*06bc*/ 	.word	0x00000060
        /*06c0*/ 	.short	0x010a
        /*06c2*/ 	.byte	0xff
	.zero		1


	//   ....[93]....
        /*06c4*/ 	.word	0x00007360
        /*06c8*/ 	.word	0x000000ff
        /*06cc*/ 	.word	0x00000000
        /*06d0*/ 	.short	0x0101
        /*06d2*/ 	.byte	0x04
	.zero		1


	//   ....[94]....
        /*06d4*/ 	.word	0x000078c0
        /*06d8*/ 	.word	0x00000000
        /*06dc*/ 	.word	0x00000000
        /*06e0*/ 	.short	0x0101
        /*06e2*/ 	.byte	0xff
	.zero		1


	//   ....[95]....
        /*06e4*/ 	.word	0x00007b70
        /*06e8*/ 	.word	0x000000ff
        /*06ec*/ 	.word	0x00000000
        /*06f0*/ 	.short	0x0101
        /*06f2*/ 	.byte	0x04
	.zero		1


	//   ....[96]....
        /*06f4*/ 	.word	0x00007b90
        /*06f8*/ 	.word	0x00000000
        /*06fc*/ 	.word	0x00000110
        /*0700*/ 	.short	0x010a
        /*0702*/ 	.byte	0xff
	.zero		1


	//   ....[97]....
        /*0704*/ 	.word	0x00007bf0
        /*0708*/ 	.word	0x00000000
        /*070c*/ 	.word	0x00000030
        /*0710*/ 	.short	0x010a
        /*0712*/ 	.byte	0xff
	.zero		1


	//   ....[98]....
        /*0714*/ 	.word	0x00007c50
        /*0718*/ 	.word	0x00000000
        /*071c*/ 	.word	0x00000030
        /*0720*/ 	.short	0x010a
        /*0722*/ 	.byte	0xff
	.zero		1


	//   ....[99]....
        /*0724*/ 	.word	0x00007ca0
        /*0728*/ 	.word	0x00000003
        /*072c*/ 	.word	0x000000a0
        /*0730*/ 	.short	0x010a
        /*0732*/ 	.byte	0xff
	.zero		1


	//   ....[100]....
        /*0734*/ 	.word	0x00007d00
        /*0738*/ 	.word	0x00000000
        /*073c*/ 	.word	0x00000000
        /*0740*/ 	.short	0x010a
        /*0742*/ 	.byte	0xff
	.zero		1


	//   ....[101]....
        /*0744*/ 	.word	0x00007d60
        /*0748*/ 	.word	0x00000000
        /*074c*/ 	.word	0x00000000
        /*0750*/ 	.short	0x010a
        /*0752*/ 	.byte	0xff
	.zero		1


	//   ....[102]....
        /*0754*/ 	.word	0x00007dc0
        /*0758*/ 	.word	0x00000000
        /*075c*/ 	.word	0x00000000
        /*0760*/ 	.short	0x010a
        /*0762*/ 	.byte	0xff
	.zero		1


	//   ....[103]....
        /*0764*/ 	.word	0x00007e20
        /*0768*/ 	.word	0x00000000
        /*076c*/ 	.word	0x00000000
        /*0770*/ 	.short	0x010a
        /*0772*/ 	.byte	0xff
	.zero		1


	//   ....[104]....
        /*0774*/ 	.word	0x00007e80
        /*0778*/ 	.word	0x00000000
        /*077c*/ 	.word	0x00000000
        /*0780*/ 	.short	0x010a
        /*0782*/ 	.byte	0xff
	.zero		1


	//   ....[105]....
        /*0784*/ 	.word	0x00007ed0
        /*0788*/ 	.word	0x00000002
        /*078c*/ 	.word	0x00000100
        /*0790*/ 	.short	0x010a
        /*0792*/ 	.byte	0xff
	.zero		1


	//   ....[106]....
        /*0794*/ 	.word	0x00007f30
        /*0798*/ 	.word	0x00000002
        /*079c*/ 	.word	0x000000b0
        /*07a0*/ 	.short	0x010a
        /*07a2*/ 	.byte	0xff
	.zero		1


	//   ....[107]....
        /*07a4*/ 	.word	0x00007f80
        /*07a8*/ 	.word	0x00000002
        /*07ac*/ 	.word	0x000000a0
        /*07b0*/ 	.short	0x010a
        /*07b2*/ 	.byte	0xff
	.zero		1


	//   ....[108]....
        /*07b4*/ 	.word	0x00007fe0
        /*07b8*/ 	.word	0x00000000
        /*07bc*/ 	.word	0x000000b0
        /*07c0*/ 	.short	0x010a
        /*07c2*/ 	.byte	0xff
	.zero		1


	//   ....[109]....
        /*07c4*/ 	.word	0x00008030
        /*07c8*/ 	.word	0x00000000
        /*07cc*/ 	.word	0x000000a0
        /*07d0*/ 	.short	0x010a
        /*07d2*/ 	.byte	0xff
	.zero		1


	//   ....[110]....
        /*07d4*/ 	.word	0x00008090
        /*07d8*/ 	.word	0x00000002
        /*07dc*/ 	.word	0x000000e0
        /*07e0*/ 	.short	0x010a
        /*07e2*/ 	.byte	0xff
	.zero		1


	//   ....[111]....
        /*07e4*/ 	.word	0x000080f0
        /*07e8*/ 	.word	0x00000000
        /*07ec*/ 	.word	0x00000000
        /*07f0*/ 	.short	0x010a
        /*07f2*/ 	.byte	0xff
	.zero		1


	//   ....[112]....
        /*07f4*/ 	.word	0x00008150
        /*07f8*/ 	.word	0x00000000
        /*07fc*/ 	.word	0x00000000
        /*0800*/ 	.short	0x010a
        /*0802*/ 	.byte	0xff
	.zero		1


	//   ....[113]....
        /*0804*/ 	.word	0x000081b0
        /*0808*/ 	.word	0x00000000
        /*080c*/ 	.word	0x00000000
        /*0810*/ 	.short	0x010a
        /*0812*/ 	.byte	0xff
	.zero		1


	//   ....[114]....
        /*0814*/ 	.word	0x00008210
        /*0818*/ 	.word	0x00000000
        /*081c*/ 	.word	0x00000000
        /*0820*/ 	.short	0x010a
        /*0822*/ 	.byte	0xff
	.zero		1


	//   ....[115]....
        /*0824*/ 	.word	0x00008270
        /*0828*/ 	.word	0x00000000
        /*082c*/ 	.word	0x00000000
        /*0830*/ 	.short	0x010a
        /*0832*/ 	.byte	0xff
	.zero		1


	//   ....[116]....
        /*0834*/ 	.word	0x000082c0
        /*0838*/ 	.word	0x00000008
        /*083c*/ 	.word	0x000000a0
        /*0840*/ 	.short	0x010a
        /*0842*/ 	.byte	0xff
	.zero		1


	//   ....[117]....
        /*0844*/ 	.word	0x00008320
        /*0848*/ 	.word	0x00000000
        /*084c*/ 	.word	0x00000098
        /*0850*/ 	.short	0x010a
        /*0852*/ 	.byte	0xff
	.zero		1


	//   ....[118]....
        /*0854*/ 	.word	0x00008380
        /*0858*/ 	.word	0x00000000
        /*085c*/ 	.word	0x00000078
        /*0860*/ 	.short	0x010a
        /*0862*/ 	.byte	0xff
	.zero		1


	//   ....[119]....
        /*0864*/ 	.word	0x000083e0
        /*0868*/ 	.word	0x00000002
        /*086c*/ 	.word	0x00000078
        /*0870*/ 	.short	0x010a
        /*0872*/ 	.byte	0xff
	.zero		1


	//   ....[120]....
        /*0874*/ 	.word	0x00008440
        /*0878*/ 	.word	0x00000000
        /*087c*/ 	.word	0x00000000
        /*0880*/ 	.short	0x010a
        /*0882*/ 	.byte	0xff
	.zero		1


	//   ....[121]....
        /*0884*/ 	.word	0x000084a0
        /*0888*/ 	.word	0x00000000
        /*088c*/ 	.word	0x00000000
        /*0890*/ 	.short	0x010a
        /*0892*/ 	.byte	0xff
	.zero		1


	//   ....[122]....
        /*0894*/ 	.word	0x000084f0
        /*0898*/ 	.word	0x00000000
        /*089c*/ 	.word	0x000000a0
        /*08a0*/ 	.short	0x010a
        /*08a2*/ 	.byte	0xff
	.zero		1


	//   ....[123]....
        /*08a4*/ 	.word	0x00008540
        /*08a8*/ 	.word	0x00000002
        /*08ac*/ 	.word	0x00000060
        /*08b0*/ 	.short	0x010a
        /*08b2*/ 	.byte	0xff
	.zero		1


	//   ....[124]....
        /*08b4*/ 	.word	0x00008590
        /*08b8*/ 	.word	0x0000001b
        /*08bc*/ 	.word	0x000000c0
        /*08c0*/ 	.short	0x010a
        /*08c2*/ 	.byte	0xff
	.zero		1


	//   ....[125]....
        /*08c4*/ 	.word	0x000085e0
        /*08c8*/ 	.word	0x00000002
        /*08cc*/ 	.word	0x00000060
        /*08d0*/ 	.short	0x010a
        /*08d2*/ 	.byte	0xff
	.zero		1


	//----- nvinfo : EIATTR_NUM_MBARRIERS
	.align		4
.L_47:
        /*08d4*/ 	.byte	0x03, 0x38
        /*08d6*/ 	.short	0x0024


	//----- nvinfo : EIATTR_EXIT_INSTR_OFFSETS
	.align		4
        /*08d8*/ 	.byte	0x04, 0x1c
        /*08da*/ 	.short	(.L_49 - .L_48)


	//   ....[0]....
.L_48:
        /*08dc*/ 	.word	0x00002d30


	//   ....[1]....
        /*08e0*/ 	.word	0x00003220


	//   ....[2]....
        /*08e4*/ 	.word	0x00003280


	//   ....[3]....
        /*08e8*/ 	.word	0x000043b0


	//   ....[4]....
        /*08ec*/ 	.word	0x00005450


	//   ....[5]....
        /*08f0*/ 	.word	0x00005490


	//   ....[6]....
        /*08f4*/ 	.word	0x00007a60


	//   ....[7]....
        /*08f8*/ 	.word	0x00007ae0


	//   ....[8]....
        /*08fc*/ 	.word	0x00007b10


	//   ....[9]....
        /*0900*/ 	.word	0x00007b80


	//----- nvinfo : EIATTR_MAX_THREADS
	.align		4
.L_49:
        /*0904*/ 	.byte	0x04, 0x05
        /*0906*/ 	.short	(.L_51 - .L_50)
.L_50:
        /*0908*/ 	.word	0x00000100
        /*090c*/ 	.word	0x00000001
        /*0910*/ 	.word	0x00000001


	//----- nvinfo : EIATTR_CRS_STACK_SIZE
	.align		4
.L_51:
        /*0914*/ 	.byte	0x04, 0x1e
        /*0916*/ 	.short	(.L_53 - .L_52)
.L_52:
        /*0918*/ 	.word	0x00000000


	//----- nvinfo : EIATTR_CBANK_PARAM_SIZE
	.align		4
.L_53:
        /*091c*/ 	.byte	0x03, 0x19
        /*091e*/ 	.short	0x0800


	//----- nvinfo : EIATTR_PARAM_CBANK
	.align		4
        /*0920*/ 	.byte	0x04, 0x0a
        /*0922*/ 	.short	(.L_55 - .L_54)
	.align		4
.L_54:
        /*0924*/ 	.word	index@(.nv.constant0._ZN7cutlass13device_kernelINS_4gemm6kernel13GemmUniversalIN4cute5tupleIJiiiiEEENS1_10collective13CollectiveMmaINS1_35MainloopSm100TmaUmmaWarpSpecializedILi6ELi2ELi4ENS5_IJNS4_1CILi8EEENSA_ILi1EEESC_EEEEENS5_IJNSA_ILi64EEESF_NSA_ILi128EEEEEENS_10bfloat16_tENS5_IJlSC_lEEESI_SJ_NS4_8TiledMMAINS4_8MMA_AtomIJNS4_20SM100_MMA_F16BF16_SSISI_SI_fLi64ELi64ELNS4_4UMMA5MajorE0ELSO_0ELNSN_7ScaleInE0ELSP_0EEEEEENS4_6LayoutINS5_IJSC_SC_SC_EEENS5_IJNSA_ILi0EEESU_SU_EEEEENS5_IJNS4_10UnderscoreESX_SX_EEEEENS4_13SM90_TMA_LOADENS4_14ComposedLayoutINS4_7SwizzleILi3ELi4ELi3EEENS4_18smem_ptr_flag_bitsILi16EEENSS_INS5_IJSB_SF_EEENS5_IJSF_SC_EEEEEEEvNS4_8identityENS4_23SM90_TMA_LOAD_MULTICASTES19_vS1A_EENS_8epilogue10collective18CollectiveEpilogueINS1D_23Sm100TmaWarpSpecializedILi3ELi2ELi16ELb1ELb0EEEJSH_NS5_IJNSS_ISF_SC_EENSS_INSA_ILi32EEESC_EEEEESI_SJ_SI_SJ_NS1D_6fusion15FusionCallbacksIS1H_NS1M_17LinearCombinationISI_fSI_fLNS_15FloatRoundStyleE2EEESH_S1L_JEEENS4_5SM1004TMEM4LOAD26SM100_TMEM_LOAD_16dp256b4xES10_NS11_INS12_ILi2ELi4ELi3EEES15_NSS_INS5_IJSB_S1J_EEENS5_IJS1J_SC_EEEEEEENS4_17SM75_U32x4_LDSM_NENS4_14SM90_TMA_STOREES20_NS4_17SM90_U32x4_STSM_NENS4_39AutoVectorizingCopyWithAssumedAlignmentILi128EEEEEEvvEEEEvNT_6ParamsE)
        /*0928*/ 	.short	0x0380
        /*092a*/ 	.short	0x0800


	//----- nvinfo : EIATTR_SW_WAR
	.align		4
.L_55:
        /*092c*/ 	.byte	0x04, 0x36
        /*092e*/ 	.short	(.L_57 - .L_56)
.L_56:
        /*0930*/ 	.word	0x00000008
.L_57:


//--------------------- .nv.callgraph             --------------------------
	.section	.nv.callgraph,"",@"SHT_CUDA_CALLGRAPH"
	.align	4
	.sectionentsize	8
	.align		4
        /*0000*/ 	.word	0x00000000
	.align		4
        /*0004*/ 	.word	0xffffffff
	.align		4
        /*0008*/ 	.word	index@(_ZN7cutlass13device_kernelINS_4gemm6kernel13GemmUniversalIN4cute5tupleIJiiiiEEENS1_10collective13CollectiveMmaINS1_35MainloopSm100TmaUmmaWarpSpecializedILi6ELi2ELi4ENS5_IJNS4_1CILi8EEENSA_ILi1EEESC_EEEEENS5_IJNSA_ILi64EEESF_NSA_ILi128EEEEEENS_10bfloat16_tENS5_IJlSC_lEEESI_SJ_NS4_8TiledMMAINS4_8MMA_AtomIJNS4_20SM100_MMA_F16BF16_SSISI_SI_fLi64ELi64ELNS4_4UMMA5MajorE0ELSO_0ELNSN_7ScaleInE0ELSP_0EEEEEENS4_6LayoutINS5_IJSC_SC_SC_EEENS5_IJNSA_ILi0EEESU_SU_EEEEENS5_IJNS4_10UnderscoreESX_SX_EEEEENS4_13SM90_TMA_LOADENS4_14ComposedLayoutINS4_7SwizzleILi3ELi4ELi3EEENS4_18smem_ptr_flag_bitsILi16EEENSS_INS5_IJSB_SF_EEENS5_IJSF_SC_EEEEEEEvNS4_8identityENS4_23SM90_TMA_LOAD_MULTICASTES19_vS1A_EENS_8epilogue10collective18CollectiveEpilogueINS1D_23Sm100TmaWarpSpecializedILi3ELi2ELi16ELb1ELb0EEEJSH_NS5_IJNSS_ISF_SC_EENSS_INSA_ILi32EEESC_EEEEESI_SJ_SI_SJ_NS1D_6fusion15FusionCallbacksIS1H_NS1M_17LinearCombinationISI_fSI_fLNS_15FloatRoundStyleE2EEESH_S1L_JEEENS4_5SM1004TMEM4LOAD26SM100_TMEM_LOAD_16dp256b4xES10_NS11_INS12_ILi2ELi4ELi3EEES15_NSS_INS5_IJSB_S1J_EEENS5_IJS1J_SC_EEEEEEENS4_17SM75_U32x4_LDSM_NENS4_14SM90_TMA_STOREES20_NS4_17SM90_U32x4_STSM_NENS4_39AutoVectorizingCopyWithAssumedAlignmentILi128EEEEEEvvEEEEvNT_6ParamsE)
	.align		4
        /*000c*/ 	.word	index@(__assertfail)
	.align		4
        /*0010*/ 	.word	0x00000000
	.align		4
        /*0014*/ 	.word	0xfffffffe
	.align		4
        /*0018*/ 	.word	0x00000000
	.align		4
        /*001c*/ 	.word	0xfffffffd
	.align		4
        /*0020*/ 	.word	0x00000000
	.align		4
        /*0024*/ 	.word	0xfffffffc


//--------------------- .nv.constant4             --------------------------
	.section	.nv.constant4,"a",@progbits
	.align	8
	.align		8
.nv.constant4:
        /*0000*/ 	.dword	__assertfail
	.align		8
        /*0008*/ 	.dword	__unnamed_1
	.align		8
        /*0010*/ 	.dword	__unnamed_2
	.align		8
        /*0018*/ 	.dword	_ZN40_INTERNAL_27a9ce1a_4_k_cu_f84142b5_301224cuda3std3__45__cpo5beginE
	.align		8
        /*0020*/ 	.dword	_ZN40_INTERNAL_27a9ce1a_4_k_cu_f84142b5_301224cuda3std3__45__cpo3endE
	.align		8
        /*0028*/ 	.dword	_ZN40_INTERNAL_27a9ce1a_4_k_cu_f84142b5_301224cuda3std3__45__cpo6cbeginE
	.align		8
        /*0030*/ 	.dword	_ZN40_INTERNAL_27a9ce1a_4_k_cu_f84142b5_301224cuda3std3__45__cpo4cendE
	.align		8
        /*0038*/ 	.dword	_ZN40_INTERNAL_27a9ce1a_4_k_cu_f84142b5_301224cuda3std3__442_GLOBAL__N__27a9ce1a_4_k_cu_f84142b5_301226ignoreE
	.align		8
        /*0040*/ 	.dword	_ZN40_INTERNAL_27a9ce1a_4_k_cu_f84142b5_301224cuda3std3__419piecewise_constructE
	.align		8
        /*0048*/ 	.dword	_ZN40_INTERNAL_27a9ce1a_4_k_cu_f84142b5_301224cuda3std3__48in_placeE
	.align		8
        /*0050*/ 	.dword	_ZN40_INTERNAL_27a9ce1a_4_k_cu_f84142b5_301224cuda3std6ranges3__45__cpo4swapE
	.align		8
        /*0058*/ 	.dword	_ZN40_INTERNAL_27a9ce1a_4_k_cu_f84142b5_301224cuda3std6ranges3__45__cpo9iter_moveE
	.align		8
        /*0060*/ 	.dword	_ZN40_INTERNAL_27a9ce1a_4_k_cu_f84142b5_301224cute7productE
	.align		8
        /*0068*/ 	.dword	_ZN40_INTERNAL_27a9ce1a_4_k_cu_f84142b5_301224cute1_E
	.align		8
        /*0070*/ 	.dword	$str$25
	.align		8
        /*0078*/ 	.dword	$str$26
	.align		8
        /*0080*/ 	.dword	$str$27
	.align		8
        /*0088*/ 	.dword	$str$28


//--------------------- .text._ZN7cutlass13device_kernelINS_4gemm6kernel13GemmUniversalIN4cute5tupleIJiiiiEEENS1_10collective13CollectiveMmaINS1_35MainloopSm100TmaUmmaWarpSpecializedILi6ELi2ELi4ENS5_IJNS4_1CILi8EEENSA_ILi1EEESC_EEEEENS5_IJNSA_ILi64EEESF_NSA_ILi128EEEEEENS_10bfloat16_tENS5_IJlSC_lEEESI_SJ_NS4_8TiledMMAINS4_8MMA_AtomIJNS4_20SM100_MMA_F16BF16_SSISI_SI_fLi64ELi64ELNS4_4UMMA5MajorE0ELSO_0ELNSN_7ScaleInE0ELSP_0EEEEEENS4_6LayoutINS5_IJSC_SC_SC_EEENS5_IJNSA_ILi0EEESU_SU_EEEEENS5_IJNS4_10UnderscoreESX_SX_EEEEENS4_13SM90_TMA_LOADENS4_14ComposedLayoutINS4_7SwizzleILi3ELi4ELi3EEENS4_18smem_ptr_flag_bitsILi16EEENSS_INS5_IJSB_SF_EEENS5_IJSF_SC_EEEEEEEvNS4_8identityENS4_23SM90_TMA_LOAD_MULTICASTES19_vS1A_EENS_8epilogue10collective18CollectiveEpilogueINS1D_23Sm100TmaWarpSpecializedILi3ELi2ELi16ELb1ELb0EEEJSH_NS5_IJNSS_ISF_SC_EENSS_INSA_ILi32EEESC_EEEEESI_SJ_SI_SJ_NS1D_6fusion15FusionCallbacksIS1H_NS1M_17LinearCombinationISI_fSI_fLNS_15FloatRoundStyleE2EEESH_S1L_JEEENS4_5SM1004TMEM4LOAD26SM100_TMEM_LOAD_16dp256b4xES10_NS11_INS12_ILi2ELi4ELi3EEES15_NSS_INS5_IJSB_S1J_EEENS5_IJS1J_SC_EEEEEEENS4_17SM75_U32x4_LDSM_NENS4_14SM90_TMA_STOREES20_NS4_17SM90_U32x4_STSM_NENS4_39AutoVectorizingCopyWithAssumedAlignmentILi128EEEEEEvvEEEEvNT_6ParamsE --------------------------
	.section	.text._ZN7cutlass13device_kernelINS_4gemm6kernel13GemmUniversalIN4cute5tupleIJiiiiEEENS1_10collective13CollectiveMmaINS1_35MainloopSm100TmaUmmaWarpSpecializedILi6ELi2ELi4ENS5_IJNS4_1CILi8EEENSA_ILi1EEESC_EEEEENS5_IJNSA_ILi64EEESF_NSA_ILi128EEEEEENS_10bfloat16_tENS5_IJlSC_lEEESI_SJ_NS4_8TiledMMAINS4_8MMA_AtomIJNS4_20SM100_MMA_F16BF16_SSISI_SI_fLi64ELi64ELNS4_4UMMA5MajorE0ELSO_0ELNSN_7ScaleInE0ELSP_0EEEEEENS4_6LayoutINS5_IJSC_SC_SC_EEENS5_IJNSA_ILi0EEESU_SU_EEEEENS5_IJNS4_10UnderscoreESX_SX_EEEEENS4_13SM90_TMA_LOADENS4_14ComposedLayoutINS4_7SwizzleILi3ELi4ELi3EEENS4_18smem_ptr_flag_bitsILi16EEENSS_INS5_IJSB_SF_EEENS5_IJSF_SC_EEEEEEEvNS4_8identityENS4_23SM90_TMA_LOAD_MULTICASTES19_vS1A_EENS_8epilogue10collective18CollectiveEpilogueINS1D_23Sm100TmaWarpSpecializedILi3ELi2ELi16ELb1ELb0EEEJSH_NS5_IJNSS_ISF_SC_EENSS_INSA_ILi32EEESC_EEEEESI_SJ_SI_SJ_NS1D_6fusion15FusionCallbacksIS1H_NS1M_17LinearCombinationISI_fSI_fLNS_15FloatRoundStyleE2EEESH_S1L_JEEENS4_5SM1004TMEM4LOAD26SM100_TMEM_LOAD_16dp256b4xES10_NS11_INS12_ILi2ELi4ELi3EEES15_NSS_INS5_IJSB_S1J_EEENS5_IJS1J_SC_EEEEEEENS4_17SM75_U32x4_LDSM_NENS4_14SM90_TMA_STOREES20_NS4_17SM90_U32x4_STSM_NENS4_39AutoVectorizingCopyWithAssumedAlignmentILi128EEEEEEvvEEEEvNT_6ParamsE,"ax",@progbits
	.align	128
.text._ZN7cutlass13device_kernelINS_4gemm6kernel13GemmUniversalIN4cute5tupleIJiiiiEEENS1_10collective13CollectiveMmaINS1_35MainloopSm100TmaUmmaWarpSpecializedILi6ELi2ELi4ENS5_IJNS4_1CILi8EEENSA_ILi1EEESC_EEEEENS5_IJNSA_ILi64EEESF_NSA_ILi128EEEEEENS_10bfloat16_tENS5_IJlSC_lEEESI_SJ_NS4_8TiledMMAINS4_8MMA_AtomIJNS4_20SM100_MMA_F16BF16_SSISI_SI_fLi64ELi64ELNS4_4UMMA5MajorE0ELSO_0ELNSN_7ScaleInE0ELSP_0EEEEEENS4_6LayoutINS5_IJSC_SC_SC_EEENS5_IJNSA_ILi0EEESU_SU_EEEEENS5_IJNS4_10UnderscoreESX_SX_EEEEENS4_13SM90_TMA_LOADENS4_14ComposedLayoutINS4_7SwizzleILi3ELi4ELi3EEENS4_18smem_ptr_flag_bitsILi16EEENSS_INS5_IJSB_SF_EEENS5_IJSF_SC_EEEEEEEvNS4_8identityENS4_23SM90_TMA_LOAD_MULTICASTES19_vS1A_EENS_8epilogue10collective18CollectiveEpilogueINS1D_23Sm100TmaWarpSpecializedILi3ELi2ELi16ELb1ELb0EEEJSH_NS5_IJNSS_ISF_SC_EENSS_INSA_ILi32EEESC_EEEEESI_SJ_SI_SJ_NS1D_6fusion15FusionCallbacksIS1H_NS1M_17LinearCombinationISI_fSI_fLNS_15FloatRoundStyleE2EEESH_S1L_JEEENS4_5SM1004TMEM4LOAD26SM100_TMEM_LOAD_16dp256b4xES10_NS11_INS12_ILi2ELi4ELi3EEES15_NSS_INS5_IJSB_S1J_EEENS5_IJS1J_SC_EEEEEEENS4_17SM75_U32x4_LDSM_NENS4_14SM90_TMA_STOREES20_NS4_17SM90_U32x4_STSM_NENS4_39AutoVectorizingCopyWithAssumedAlignmentILi128EEEEEEvvEEEEvNT_6ParamsE:
        .type           _ZN7cutlass13device_kernelINS_4gemm6kernel13GemmUniversalIN4cute5tupleIJiiiiEEENS1_10collective13CollectiveMmaINS1_35MainloopSm100TmaUmmaWarpSpecializedILi6ELi2ELi4ENS5_IJNS4_1CILi8EEENSA_ILi1EEESC_EEEEENS5_IJNSA_ILi64EEESF_NSA_ILi128EEEEEENS_10bfloat16_tENS5_IJlSC_lEEESI_SJ_NS4_8TiledMMAINS4_8MMA_AtomIJNS4_20SM100_MMA_F16BF16_SSISI_SI_fLi64ELi64ELNS4_4UMMA5MajorE0ELSO_0ELNSN_7ScaleInE0ELSP_0EEEEEENS4_6LayoutINS5_IJSC_SC_SC_EEENS5_IJNSA_ILi0EEESU_SU_EEEEENS5_IJNS4_10UnderscoreESX_SX_EEEEENS4_13SM90_TMA_LOADENS4_14ComposedLayoutINS4_7SwizzleILi3ELi4ELi3EEENS4_18smem_ptr_flag_bitsILi16EEENSS_INS5_IJSB_SF_EEENS5_IJSF_SC_EEEEEEEvNS4_8identityENS4_23SM90_TMA_LOAD_MULTICASTES19_vS1A_EENS_8epilogue10collective18CollectiveEpilogueINS1D_23Sm100TmaWarpSpecializedILi3ELi2ELi16ELb1ELb0EEEJSH_NS5_IJNSS_ISF_SC_EENSS_INSA_ILi32EEESC_EEEEESI_SJ_SI_SJ_NS1D_6fusion15FusionCallbacksIS1H_NS1M_17LinearCombinationISI_fSI_fLNS_15FloatRoundStyleE2EEESH_S1L_JEEENS4_5SM1004TMEM4LOAD26SM100_TMEM_LOAD_16dp256b4xES10_NS11_INS12_ILi2ELi4ELi3EEES15_NSS_INS5_IJSB_S1J_EEENS5_IJS1J_SC_EEEEEEENS4_17SM75_U32x4_LDSM_NENS4_14SM90_TMA_STOREES20_NS4_17SM90_U32x4_STSM_NENS4_39AutoVectorizingCopyWithAssumedAlignmentILi128EEEEEEvvEEEEvNT_6ParamsE,@function
        .size           _ZN7cutlass13device_kernelINS_4gemm6kernel13GemmUniversalIN4cute5tupleIJiiiiEEENS1_10collective13CollectiveMmaINS1_35MainloopSm100TmaUmmaWarpSpecializedILi6ELi2ELi4ENS5_IJNS4_1CILi8EEENSA_ILi1EEESC_EEEEENS5_IJNSA_ILi64EEESF_NSA_ILi128EEEEEENS_10bfloat16_tENS5_IJlSC_lEEESI_SJ_NS4_8TiledMMAINS4_8MMA_AtomIJNS4_20SM100_MMA_F16BF16_SSISI_SI_fLi64ELi64ELNS4_4UMMA5MajorE0ELSO_0ELNSN_7ScaleInE0ELSP_0EEEEEENS4_6LayoutINS5_IJSC_SC_SC_EEENS5_IJNSA_ILi0EEESU_SU_EEEEENS5_IJNS4_10UnderscoreESX_SX_EEEEENS4_13SM90_TMA_LOADENS4_14ComposedLayoutINS4_7SwizzleILi3ELi4ELi3EEENS4_18smem_ptr_flag_bitsILi16EEENSS_INS5_IJSB_SF_EEENS5_IJSF_SC_EEEEEEEvNS4_8identityENS4_23SM90_TMA_LOAD_MULTICASTES19_vS1A_EENS_8epilogue10collective18CollectiveEpilogueINS1D_23Sm100TmaWarpSpecializedILi3ELi2ELi16ELb1ELb0EEEJSH_NS5_IJNSS_ISF_SC_EENSS_INSA_ILi32EEESC_EEEEESI_SJ_SI_SJ_NS1D_6fusion15FusionCallbacksIS1H_NS1M_17LinearCombinationISI_fSI_fLNS_15FloatRoundStyleE2EEESH_S1L_JEEENS4_5SM1004TMEM4LOAD26SM100_TMEM_LOAD_16dp256b4xES10_NS11_INS12_ILi2ELi4ELi3EEES15_NSS_INS5_IJSB_S1J_EEENS5_IJS1J_SC_EEEEEEENS4_17SM75_U32x4_LDSM_NENS4_14SM90_TMA_STOREES20_NS4_17SM90_U32x4_STSM_NENS4_39AutoVectorizingCopyWithAssumedAlignmentILi128EEEEEEvvEEEEvNT_6ParamsE,(.L_x_167 - _ZN7cutlass13device_kernelINS_4gemm6kernel13GemmUniversalIN4cute5tupleIJiiiiEEENS1_10collective13CollectiveMmaINS1_35MainloopSm100TmaUmmaWarpSpecializedILi6ELi2ELi4ENS5_IJNS4_1CILi8EEENSA_ILi1EEESC_EEEEENS5_IJNSA_ILi64EEESF_NSA_ILi128EEEEEENS_10bfloat16_tENS5_IJlSC_lEEESI_SJ_NS4_8TiledMMAINS4_8MMA_AtomIJNS4_20SM100_MMA_F16BF16_SSISI_SI_fLi64ELi64ELNS4_4UMMA5MajorE0ELSO_0ELNSN_7ScaleInE0ELSP_0EEEEEENS4_6LayoutINS5_IJSC_SC_SC_EEENS5_IJNSA_ILi0EEESU_SU_EEEEENS5_IJNS4_10UnderscoreESX_SX_EEEEENS4_13SM90_TMA_LOADENS4_14ComposedLayoutINS4_7SwizzleILi3ELi4ELi3EEENS4_18smem_ptr_flag_bitsILi16EEENSS_INS5_IJSB_SF_EEENS5_IJSF_SC_EEEEEEEvNS4_8identityENS4_23SM90_TMA_LOAD_MULTICASTES19_vS1A_EENS_8epilogue10collective18CollectiveEpilogueINS1D_23Sm100TmaWarpSpecializedILi3ELi2ELi16ELb1ELb0EEEJSH_NS5_IJNSS_ISF_SC_EENSS_INSA_ILi32EEESC_EEEEESI_SJ_SI_SJ_NS1D_6fusion15FusionCallbacksIS1H_NS1M_17LinearCombinationISI_fSI_fLNS_15FloatRoundStyleE2EEESH_S1L_JEEENS4_5SM1004TMEM4LOAD26SM100_TMEM_LOAD_16dp256b4xES10_NS11_INS12_ILi2ELi4ELi3EEES15_NSS_INS5_IJSB_S1J_EEENS5_IJS1J_SC_EEEEEEENS4_17SM75_U32x4_LDSM_NENS4_14SM90_TMA_STOREES20_NS4_17SM90_U32x4_STSM_NENS4_39AutoVectorizingCopyWithAssumedAlignmentILi128EEEEEEvvEEEEvNT_6ParamsE)
        .other          _ZN7cutlass13device_kernelINS_4gemm6kernel13GemmUniversalIN4cute5tupleIJiiiiEEENS1_10collective13CollectiveMmaINS1_35MainloopSm100TmaUmmaWarpSpecializedILi6ELi2ELi4ENS5_IJNS4_1CILi8EEENSA_ILi1EEESC_EEEEENS5_IJNSA_ILi64EEESF_NSA_ILi128EEEEEENS_10bfloat16_tENS5_IJlSC_lEEESI_SJ_NS4_8TiledMMAINS4_8MMA_AtomIJNS4_20SM100_MMA_F16BF16_SSISI_SI_fLi64ELi64ELNS4_4UMMA5MajorE0ELSO_0ELNSN_7ScaleInE0ELSP_0EEEEEENS4_6LayoutINS5_IJSC_SC_SC_EEENS5_IJNSA_ILi0EEESU_SU_EEEEENS5_IJNS4_10UnderscoreESX_SX_EEEEENS4_13SM90_TMA_LOADENS4_14ComposedLayoutINS4_7SwizzleILi3ELi4ELi3EEENS4_18smem_ptr_flag_bitsILi16EEENSS_INS5_IJSB_SF_EEENS5_IJSF_SC_EEEEEEEvNS4_8identityENS4_23SM90_TMA_LOAD_MULTICASTES19_vS1A_EENS_8epilogue10collective18CollectiveEpilogueINS1D_23Sm100TmaWarpSpecializedILi3ELi2ELi16ELb1ELb0EEEJSH_NS5_IJNSS_ISF_SC_EENSS_INSA_ILi32EEESC_EEEEESI_SJ_SI_SJ_NS1D_6fusion15FusionCallbacksIS1H_NS1M_17LinearCombinationISI_fSI_fLNS_15FloatRoundStyleE2EEESH_S1L_JEEENS4_5SM1004TMEM4LOAD26SM100_TMEM_LOAD_16dp256b4xES10_NS11_INS12_ILi2ELi4ELi3EEES15_NSS_INS5_IJSB_S1J_EEENS5_IJS1J_SC_EEEEEEENS4_17SM75_U32x4_LDSM_NENS4_14SM90_TMA_STOREES20_NS4_17SM90_U32x4_STSM_NENS4_39AutoVectorizingCopyWithAssumedAlignmentILi128EEEEEEvvEEEEvNT_6ParamsE,@"STO_CUDA_ENTRY STV_DEFAULT"
_ZN7cutlass13device_kernelINS_4gemm6kernel13GemmUniversalIN4cute5tupleIJiiiiEEENS1_10collective13CollectiveMmaINS1_35MainloopSm100TmaUmmaWarpSpecializedILi6ELi2ELi4ENS5_IJNS4_1CILi8EEENSA_ILi1EEESC_EEEEENS5_IJNSA_ILi64EEESF_NSA_ILi128EEEEEENS_10bfloat16_tENS5_IJlSC_lEEESI_SJ_NS4_8TiledMMAINS4_8MMA_AtomIJNS4_20SM100_MMA_F16BF16_SSISI_SI_fLi64ELi64ELNS4_4UMMA5MajorE0ELSO_0ELNSN_7ScaleInE0ELSP_0EEEEEENS4_6LayoutINS5_IJSC_SC_SC_EEENS5_IJNSA_ILi0EEESU_SU_EEEEENS5_IJNS4_10UnderscoreESX_SX_EEEEENS4_13SM90_TMA_LOADENS4_14ComposedLayoutINS4_7SwizzleILi3ELi4ELi3EEENS4_18smem_ptr_flag_bitsILi16EEENSS_INS5_IJSB_SF_EEENS5_IJSF_SC_EEEEEEEvNS4_8identityENS4_23SM90_TMA_LOAD_MULTICASTES19_vS1A_EENS_8epilogue10collective18CollectiveEpilogueINS1D_23Sm100TmaWarpSpecializedILi3ELi2ELi16ELb1ELb0EEEJSH_NS5_IJNSS_ISF_SC_EENSS_INSA_ILi32EEESC_EEEEESI_SJ_SI_SJ_NS1D_6fusion15FusionCallbacksIS1H_NS1M_17LinearCombinationISI_fSI_fLNS_15FloatRoundStyleE2EEESH_S1L_JEEENS4_5SM1004TMEM4LOAD26SM100_TMEM_LOAD_16dp256b4xES10_NS11_INS12_ILi2ELi4ELi3EEES15_NSS_INS5_IJSB_S1J_EEENS5_IJS1J_SC_EEEEEEENS4_17SM75_U32x4_LDSM_NENS4_14SM90_TMA_STOREES20_NS4_17SM90_U32x4_STSM_NENS4_39AutoVectorizingCopyWithAssumedAlignmentILi128EEEEEEvvEEEEvNT_6ParamsE:
[----:B------:R-:W1:Y:S01]  /*0000*/  LDC R1, c[0x0][0x37c] ;  /* 0x0000df00ff017b82 */ /* 0x000e620000000800 */
[----:B------:R-:W2:Y:S01]  /*0010*/  S2R R55, SR_TID.X ;  /* 0x0000000000377919 */ /* 0x000ea20000002100 */
[----:B------:R-:W3:Y:S01]  /*0020*/  LDCU.64 UR8, c[0x0][0x890] ;  /* 0x00011200ff0877ac */ /* 0x000ee20008000a00 */
[----:B------:R-:W-:Y:S02]  /*0030*/  PRMT R45, RZ, 0x7610, R45 ;  /* 0x00007610ff2d7816 */ /* 0x000fe4000000002d */
[----:B------:R-:W-:Y:S01]  /*0040*/  ELECT P3, URZ, PT ;  /* 0x0000000000ff782f */ /* 0x000fe20003860000 */
[----:B---3--:R-:W-:-:S04]  /*0050*/  UISETP.NE.U32.AND UP0, UPT, UR8, URZ, UPT ;  /* 0x000000ff0800728c */ /* 0x008fc8000bf05070 */
[----:B------:R-:W-:Y:S01]  /*0060*/  UISETP.NE.AND.EX UP0, UPT, UR9, URZ, UPT, UP0 ;  /* 0x000000ff0900728c */ /* 0x000fe2000bf05300 */
[----:B--2---:R-:W-:-:S05]  /*0070*/  SHF.R.U32.HI R46, RZ, 0x5, R55 ;  /* 0x00000005ff2e7819 */ /* 0x004fca0000011637 */
[----:B------:R-:W2:Y:S02]  /*0080*/  SHFL.IDX PT, R0, R46, RZ, 0x1f ;  /* 0x00001fff2e007589 */ /* 0x000ea400000e0000 */
[----:B--2---:R-:W-:Y:S01]  /*0090*/  R2UR UR18, R0 ;  /* 0x00000000001272ca */ /* 0x004fe200000e0000 */
[----:B-1----:R-:W-:-:S14]  /*00a0*/  BRA.U UP0, `(.L_x_0) ;  /* 0x0000000100307547 */ /* 0x002fdc000b800000 */
[----:B------:R-:W1:Y:S02]  /*00b0*/  LDCU.64 UR4, c[0x0][0x888] ;  /* 0x00011100ff0477ac */ /* 0x000e640008000a00 */
[----:B-1----:R-:W-:-:S04]  /*00c0*/  UISETP.NE.U32.AND UP0, UPT, UR4, URZ, UPT ;  /* 0x000000ff0400728c */ /* 0x002fc8000bf05070 */
[----:B------:R-:W-:-:S09]  /*00d0*/  UISETP.NE.AND.EX UP0, UPT, UR5, URZ, UPT, UP0 ;  /* 0x000000ff0500728c */ /* 0x000fd2000bf05300 */
[----:B------:R-:W-:Y:S05]  /*00e0*/  BRA.U !UP0, `(.L_x_1) ;  /* 0x0000000108147547 */ /* 0x000fea000b800000 */
[----:B------:R-:W1:Y:S01]  /*00f0*/  LDC.64 R26, c[0x0][0x888] ;  /* 0x00022200ff1a7b82 */ /* 0x000e620000000a00 */
[----:B------:R-:W1:Y:S02]  /*0100*/  LDCU.64 UR4, c[0x0][0x358] ;  /* 0x00006b00ff0477ac */ /* 0x000e640008000a00 */
[----:B-1----:R1:W5:Y:S01]  /*0110*/  LDG.E R26, desc[UR4][R26.64] ;  /* 0x000000041a1a7981 */ /* 0x002362000c1e1900 */
[----:B------:R-:W-:Y:S01]  /*0120*/  HFMA2 R45, -RZ, RZ, 0, 5.9604644775390625e-08 ;  /* 0x00000001ff2d7431 */ /* 0x000fe200000001ff */
[----:B------:R-:W-:Y:S05]  /*0130*/  BRA `(.L_x_0) ;  /* 0x00000000000c7947 */ /* 0x000fea0003800000 */
.L_x_1:
[----:B------:R-:W1:Y:S01]  /*0140*/  LDCU UR4, c[0x0][0x880] ;  /* 0x00011000ff0477ac */ /* 0x000e620008000800 */
[----:B------:R-:W-:Y:S01]  /*0150*/  HFMA2 R45, -RZ, RZ, 0, 5.9604644775390625e-08 ;  /* 0x00000001ff2d7431 */ /* 0x000fe200000001ff */
[----:B-1----:R-:W-:-:S07]  /*0160*/  MOV R26, UR4 ;  /* 0x00000004001a7c02 */ /* 0x002fce0008000f00 */
.L_x_0:
[----:B------:R-:W2:Y:S02]  /*0170*/  LDCU.64 UR4, c[0x0][0x8b0] ;  /* 0x00011600ff0477ac */ /* 0x000ea40008000a00 */
[----:B--2---:R-:W-:-:S04]  /*0180*/  UISETP.NE.U32.AND UP0, UPT, UR4, URZ, UPT ;  /* 0x000000ff0400728c */ /* 0x004fc8000bf05070 */
[----:B------:R-:W-:-:S09]  /*0190*/  UISETP.NE.AND.EX UP0, UPT, UR5, URZ, UPT, UP0 ;  /* 0x000000ff0500728c */ /* 0x000fd2000bf05300 */
[----:B------:R-:W-:Y:S05]  /*01a0*/  BRA.U UP0, `(.L_x_2) ;  /* 0x0000000100287547 */ /* 0x000fea000b800000 */
[----:B------:R-:W2:Y:S02]  /*01b0*/  LDCU.64 UR4, c[0x0][0x8a8] ;  /* 0x00011500ff0477ac */ /* 0x000ea40008000a00 */
[----:B--2---:R-:W-:-:S04]  /*01c0*/  UISETP.NE.U32.AND UP0, UPT, UR4, URZ, UPT ;  /* 0x000000ff0400728c */ /* 0x004fc8000bf05070 */
[----:B------:R-:W-:-:S09]  /*01d0*/  UISETP.NE.AND.EX UP0, UPT, UR5, URZ, UPT, UP0 ;  /* 0x000000ff0500728c */ /* 0x000fd2000bf05300 */
[----:B------:R-:W-:Y:S05]  /*01e0*/  BRA.U !UP0, `(.L_x_3) ;  /* 0x0000000108107547 */ /* 0x000fea000b800000 */
[----:B------:R-:W2:Y:S01]  /*01f0*/  LDC.64 R24, c[0x0][0x8a8] ;  /* 0x00022a00ff187b82 */ /* 0x000ea20000000a00 */
[----:B------:R-:W2:Y:S02]  /*0200*/  LDCU.64 UR4, c[0x0][0x358] ;  /* 0x00006b00ff0477ac */ /* 0x000ea40008000a00 */
[----:B--2---:R2:W5:Y:S01]  /*0210*/  LDG.E R24, desc[UR4][R24.64] ;  /* 0x0000000418187981 */ /* 0x004562000c1e1900 */
[----:B------:R-:W-:Y:S05]  /*0220*/  BRA `(.L_x_2) ;  /* 0x0000000000087947 */ /* 0x000fea0003800000 */
.L_x_3:
[----:B------:R-:W2:Y:S02]  /*0230*/  LDCU UR4, c[0x0][0x8a0] ;  /* 0x00011400ff0477ac */ /* 0x000ea40008000800 */
[----:B--2---:R-:W-:Y:S02]  /*0240*/  MOV R24, UR4 ;  /* 0x0000000400187c02 */ /* 0x004fe40008000f00 */
.L_x_2:
[----:B------:R-:W-:Y:S01]  /*0250*/  IMAD.U32 R0, RZ, RZ, UR18 ;  /* 0x00000012ff007e24 */ /* 0x000fe2000f8e00ff */
[----:B------:R-:W-:Y:S04]  /*0260*/  BSSY.RECONVERGENT B0, `(.L_x_4) ;  /* 0x000000c000007945 */ /* 0x000fe80003800200 */
[C---:B------:R-:W-:Y:S02]  /*0270*/  ISETP.NE.OR P1, PT, R0.reuse, 0x1, !P3 ;  /* 0x000000010000780c */ /* 0x040fe40005f25670 */
[----:B------:R-:W-:-:S11]  /*0280*/  ISETP.NE.OR P0, PT, R0, 0x3, !P3 ;  /* 0x000000030000780c */ /* 0x000fd60005f05670 */
[----:B------:R-:W-:Y:S05]  /*0290*/  @P1 BRA `(.L_x_5) ;  /* 0x0000000000201947 */ /* 0x000fea0003800000 */
[----:B------:R-:W3:Y:S02]  /*02a0*/  LDCU.64 UR4, c[0x0][0x348] ;  /* 0x00006900ff0477ac */ /* 0x000ee40008000a00 */
[----:B---3--:R-:W-:Y:S02]  /*02b0*/  UIADD3 UR6, UP1, UPT, UR4, 0x80, URZ ;  /* 0x0000008004067890 */ /* 0x008fe4000ff3e0ff */
[----:B------:R-:W-:Y:S02]  /*02c0*/  UIADD3 UR4, UP0, UPT, UR4, 0x180, URZ ;  /* 0x0000018004047890 */ /* 0x000fe4000ff1e0ff */
[----:B------:R-:W-:Y:S02]  /*02d0*/  UIADD3.X UR7, UPT, UPT, URZ, UR5, URZ, UP1, !UPT ;  /* 0x00000005ff077290 */ /* 0x000fe40008ffe4ff */
[----:B------:R-:W-:-:S07]  /*02e0*/  UIADD3.X UR5, UPT, UPT, URZ, UR5, URZ, UP0, !UPT ;  /* 0x00000005ff057290 */ /* 0x000fce00087fe4ff */
[----:B------:R3:W-:Y:S02]  /*02f0*/  UTMACCTL.PF [UR6] ;  /* 0x00000000060079b9 */ /* 0x0007e40008040000 */
[----:B------:R3:W-:Y:S02]  /*0300*/  UTMACCTL.PF [UR4] ;  /* 0x00000000040079b9 */ /* 0x0007e40008040000 */
[----:B---3--:R-:W-:Y:S01]  /*0310*/  NOP ;  /* 0x0000000000007918 */ /* 0x008fe20000000000 */
.L_x_5:
[----:B------:R-:W-:Y:S05]  /*0320*/  BSYNC.RECONVERGENT B0 ;  /* 0x0000000000007941 */ /* 0x000fea0003800200 */
.L_x_4:
[----:B------:R-:W-:Y:S04]  /*0330*/  BSSY.RECONVERGENT B0, `(.L_x_6) ;  /* 0x000000a000007945 */ /* 0x000fe80003800200 */
        /* <DEDUP_REMOVED lines=9> */
.L_x_7:
[----:B------:R-:W-:Y:S05]  /*03d0*/  BSYNC.RECONVERGENT B0 ;  /* 0x0000000000007941 */ /* 0x000fea0003800200 */
.L_x_6:
[----:B------:R-:W3:Y:S01]  /*03e0*/  LDCU.64 UR4, c[0x0][0x888] ;  /* 0x00011100ff0477ac */ /* 0x000ee20008000a00 */
[----:B------:R-:W-:Y:S02]  /*03f0*/  UISETP.EQ.U32.AND UP2, UPT, UR8, URZ, UPT ;  /* 0x000000ff0800728c */ /* 0x000fe4000bf42070 */
[----:B------:R-:W-:Y:S02]  /*0400*/  UPLOP3.LUT UP3, UPT, UPT, UPT, UPT, 0x80, 0x8 ;  /* 0x000000000008789c */ /* 0x000fe40003f6f070 */
[----:B---3--:R-:W-:-:S04]  /*0410*/  UISETP.NE.U32.AND UP0, UPT, UR4, URZ, UPT ;  /* 0x000000ff0400728c */ /* 0x008fc8000bf05070 */
[----:B------:R-:W-:-:S04]  /*0420*/  UISETP.NE.AND.EX UP1, UPT, UR5, URZ, UPT, UP0 ;  /* 0x000000ff0500728c */ /* 0x000fc8000bf25300 */
[----:B------:R-:W-:-:S04]  /*0430*/  UISETP.EQ.OR.EX UP4, UPT, UR9, URZ, !UP1, UP2 ;  /* 0x000000ff0900728c */ /* 0x000fc8000cf82720 */
[----:B------:R-:W-:-:S06]  /*0440*/  UP2UR UR4, UPR, URZ, 0x10 ;  /* 0x00000010ff047883 */ /* 0x000fcc0008000000 */
[----:B------:R-:W-:Y:S01]  /*0450*/  MOV R49, UR4 ;  /* 0x0000000400317c02 */ /* 0x000fe20008000f00 */
[----:B------:R-:W-:Y:S06]  /*0460*/  BRA.U !UP4, `(.L_x_8) ;  /* 0x000000010c207547 */ /* 0x000fec000b800000 */
[----:B------:R-:W-:Y:S01]  /*0470*/  UISETP.NE.U32.AND UP2, UPT, UR8, URZ, UPT ;  /* 0x000000ff0800728c */ /* 0x000fe2000bf45070 */
[----:B-----5:R-:W-:Y:S01]  /*0480*/  FSETP.NEU.AND P0, PT, R26, RZ, PT ;  /* 0x000000ff1a00720b */ /* 0x020fe20003f0d000 */
[----:B------:R-:W-:Y:S02]  /*0490*/  USEL UR4, URZ, 0xffffffff, UP1 ;  /* 0xffffffffff047887 */ /* 0x000fe40008800000 */
[----:B------:R-:W-:-:S10]  /*04a0*/  UISETP.NE.AND.EX UP2, UPT, UR9, URZ, UPT, UP2 ;  /* 0x000000ff0900728c */ /* 0x000fd4000bf45320 */
[----:B------:R-:W-:Y:S01]  /*04b0*/  VOTEU.ANY UP0, P0 ;  /* 0x0000000000ff7886 */ /* 0x000fe20000000100 */
[----:B------:R-:W-:-:S04]  /*04c0*/  @!UP2 USEL UR4, URZ, 0xffffffff, UP0 ;  /* 0xffffffffff04a887 */ /* 0x000fc80008000000 */
[----:B------:R-:W-:-:S04]  /*04d0*/  ULOP3.LUT UR4, UR4, 0x1, URZ, 0xc0, !UPT ;  /* 0x0000000104047892 */ /* 0x000fc8000f8ec0ff */
[----:B------:R-:W-:-:S11]  /*04e0*/  UISETP.NE.U32.AND UP3, UPT, UR4, 0x1, UPT ;  /* 0x000000010400788c */ /* 0x000fd6000bf65070 */
.L_x_8:
[----:B------:R-:W3:Y:S01]  /*04f0*/  SHFL.IDX PT, R2, R46, RZ, 0x1f ;  /* 0x00001fff2e027589 */ /* 0x000ee200000e0000 */
[----:B------:R-:W-:Y:S01]  /*0500*/  UISETP.NE.AND UP5, UPT, UR18, 0x2, UPT ;  /* 0x000000021200788c */ /* 0x000fe2000bfa5270 */
[----:B---3--:R-:W-:-:S13]  /*0510*/  ISETP.NE.AND P0, PT, R2, RZ, PT ;  /* 0x000000ff0200720c */ /* 0x008fda0003f05270 */
[----:B------:R-:W-:Y:S05]  /*0520*/  @P0 BRA `(.L_x_9) ;  /* 0x0000000000680947 */ /* 0x000fea0003800000 */
[----:B------:R-:W3:Y:S01]  /*0530*/  S2UR UR4, SR_CgaCtaId ;  /* 0x00000000000479c3 */ /* 0x000ee20000008800 */
[----:B------:R-:W-:Y:S01]  /*0540*/  UMOV UR5, 0x400 ;  /* 0x0000040000057882 */ /* 0x000fe20000000000 */
[----:B------:R-:W-:Y:S01]  /*0550*/  UMOV UR8, 0x1 ;  /* 0x0000000100087882 */ /* 0x000fe20000000000 */
[----:B------:R-:W-:Y:S01]  /*0560*/  UMOV UR6, 0x8 ;  /* 0x0000000800067882 */ /* 0x000fe20000000000 */
[----:B------:R-:W-:-:S04]  /*0570*/  UIADD3 UR8, UPT, UPT, -UR8, 0x100000, URZ ;  /* 0x0010000008087890 */ /* 0x000fc8000fffe1ff */
[----:B------:R-:W-:Y:S02]  /*0580*/  USHF.L.U32 UR9, UR8, 0xb, URZ ;  /* 0x0000000b08097899 */ /* 0x000fe400080006ff */
[----:B------:R-:W-:Y:S02]  /*0590*/  USHF.L.U32 UR8, UR8, 0x1, URZ ;  /* 0x0000000108087899 */ /* 0x000fe400080006ff */
[----:B------:R-:W-:-:S04]  /*05a0*/  UIADD3 UR6, UPT, UPT, -UR6, 0x100000, URZ ;  /* 0x0010000006067890 */ /* 0x000fc8000fffe1ff */
[----:B------:R-:W-:Y:S02]  /*05b0*/  USHF.L.U32 UR7, UR6, 0xb, URZ ;  /* 0x0000000b06077899 */ /* 0x000fe400080006ff */
[----:B------:R-:W-:Y:S01]  /*05c0*/  USHF.L.U32 UR6, UR6, 0x1, URZ ;  /* 0x0000000106067899 */ /* 0x000fe200080006ff */
[----:B------:R-:W-:Y:S01]  /*05d0*/  ELECT P0, URZ, PT ;  /* 0x0000000000ff782f */ /* 0x000fe20003800000 */
[----:B---3--:R-:W-:Y:S01]  /*05e0*/  ULEA UR4, UR4, UR5, 0x18 ;  /* 0x0000000504047291 */ /* 0x008fe2000f8ec0ff */
[----:B------:R-:W3:Y:S11]  /*05f0*/  FENCE.VIEW.ASYNC.S ;  /* 0x00000000000073c6 */ /* 0x000ef60000000000 */
[----:B---3--:R3:W4:Y:S01]  /*0600*/  SYNCS.EXCH.64 URZ, [UR4], UR8 ;  /* 0x0000000804ff75b2 */ /* 0x0087220008000100 */
[----:B------:R3:W1:Y:S01]  /*0610*/  SYNCS.EXCH.64 URZ, [UR4+0x30], UR6 ;  /* 0x0000300604ff75b2 */ /* 0x0006620008000100 */
        /* <DEDUP_REMOVED lines=10> */
[----:B------:R-:W-:Y:S01]  /*06c0*/  NOP ;  /* 0x0000000000007918 */ /* 0x000fe20000000000 */
.L_x_9:
[----:B------:R-:W2:Y:S01]  /*06d0*/  SHFL.IDX PT, R2, R46, RZ, 0x1f ;  /* 0x00001fff2e027589 */ /* 0x000ea200000e0000 */
[----:B------:R-:W-:Y:S01]  /*06e0*/  NOP ;  /* 0x0000000000007918 */ /* 0x000fe20000000000 */
[----:B--2---:R-:W-:-:S13]  /*06f0*/  ISETP.NE.AND P0, PT, R2, 0x1, PT ;  /* 0x000000010200780c */ /* 0x004fda0003f05270 */
[----:B------:R-:W-:Y:S05]  /*0700*/  @P0 BRA `(.L_x_10) ;  /* 0x0000000000500947 */ /* 0x000fea0003800000 */
[----:B---3--:R-:W2:Y:S01]  /*0710*/  S2UR UR4, SR_CgaCtaId ;  /* 0x00000000000479c3 */ /* 0x008ea20000008800 */
        /* <DEDUP_REMOVED lines=10> */
[----:B--2---:R-:W-:Y:S01]  /*07c0*/  ULEA UR4, UR4, UR5, 0x18 ;  /* 0x0000000504047291 */ /* 0x004fe2000f8ec0ff */
[----:B------:R-:W2:Y:S11]  /*07d0*/  FENCE.VIEW.ASYNC.S ;  /* 0x00000000000073c6 */ /* 0x000eb60000000000 */
[----:B--2---:R2:W3:Y:S01]  /*07e0*/  SYNCS.EXCH.64 URZ, [UR4+0x60], UR8 ;  /* 0x0000600804ff75b2 */ /* 0x0044e20008000100 */
[----:B------:R2:W1:Y:S01]  /*07f0*/  SYNCS.EXCH.64 URZ, [UR4+0x78], UR6 ;  /* 0x0000780604ff75b2 */ /* 0x0004620008000100 */
[----:B------:R2:W1:Y:S01]  /*0800*/  SYNCS.EXCH.64 URZ, [UR4+0x68], UR8 ;  /* 0x0000680804ff75b2 */ /* 0x0004620008000100 */
[----:B------:R2:W1:Y:S01]  /*0810*/  SYNCS.EXCH.64 URZ, [UR4+0x80], UR6 ;  /* 0x0000800604ff75b2 */ /* 0x0004620008000100 */
[----:B------:R2:W1:Y:S01]  /*0820*/  SYNCS.EXCH.64 URZ, [UR4+0x70], UR8 ;  /* 0x0000700804ff75b2 */ /* 0x0004620008000100 */
[----:B------:R2:W1:Y:S01]  /*0830*/  SYNCS.EXCH.64 URZ, [UR4+0x88], UR6 ;  /* 0x0000880604ff75b2 */ /* 0x0004620008000100 */
[----:B------:R-:W-:Y:S01]  /*0840*/  NOP ;  /* 0x0000000000007918 */ /* 0x000fe20000000000 */
.L_x_10:
[----:B------:R-:W4:Y:S01]  /*0850*/  SHFL.IDX PT, R2, R46, RZ, 0x1f ;  /* 0x00001fff2e027589 */ /* 0x000f2200000e0000 */
[----:B------:R-:W-:Y:S01]  /*0860*/  NOP ;  /* 0x0000000000007918 */ /* 0x000fe20000000000 */
[----:B----4-:R-:W-:-:S13]  /*0870*/  ISETP.NE.AND P0, PT, R2, 0x3, PT ;  /* 0x000000030200780c */ /* 0x010fda0003f05270 */
[----:B------:R-:W-:Y:S05]  /*0880*/  @P0 BRA `(.L_x_11) ;  /* 0x0000000000300947 */ /* 0x000fea0003800000 */
[----:B--23--:R-:W2:Y:S01]  /*0890*/  S2UR UR4, SR_CgaCtaId ;  /* 0x00000000000479c3 */ /* 0x00cea20000008800 */
[----:B------:R-:W-:Y:S01]  /*08a0*/  UMOV UR6, 0x400 ;  /* 0x0000040000067882 */ /* 0x000fe20000000000 */
[----:B------:R-:W-:Y:S01]  /*08b0*/  UMOV UR5, 0x20 ;  /* 0x0000002000057882 */ /* 0x000fe20000000000 */
[----:B------:R-:W-:Y:S01]  /*08c0*/  ELECT P0, URZ, PT ;  /* 0x0000000000ff782f */ /* 0x000fe20003800000 */
[----:B--2---:R-:W-:Y:S02]  /*08d0*/  ULEA UR6, UR4, UR6, 0x18 ;  /* 0x0000000604067291 */ /* 0x004fe4000f8ec0ff */
[----:B------:R-:W-:-:S04]  /*08e0*/  UIADD3 UR4, UPT, UPT, -UR5, 0x100000, URZ ;  /* 0x0010000005047890 */ /* 0x000fc8000fffe1ff */
[----:B------:R-:W-:Y:S02]  /*08f0*/  USHF.L.U32 UR5, UR4, 0xb, URZ ;  /* 0x0000000b04057899 */ /* 0x000fe400080006ff */
[----:B------:R-:W-:Y:S01]  /*0900*/  USHF.L.U32 UR4, UR4, 0x1, URZ ;  /* 0x0000000104047899 */ /* 0x000fe200080006ff */
[----:B------:R-:W2:Y:S11]  /*0910*/  FENCE.VIEW.ASYNC.S ;  /* 0x00000000000073c6 */ /* 0x000eb60000000000 */
[----:B--2---:R4:W2:Y:S01]  /*0920*/  SYNCS.EXCH.64 URZ, [UR6+0x90], UR4 ;  /* 0x0000900406ff75b2 */ /* 0x0048a20008000100 */
[----:B------:R4:W3:Y:S02]  /*0930*/  SYNCS.EXCH.64 URZ, [UR6+0x98], UR4 ;  /* 0x0000980406ff75b2 */ /* 0x0008e40008000100 */
[----:B----4-:R-:W-:Y:S01]  /*0940*/  NOP ;  /* 0x0000000000007918 */ /* 0x010fe20000000000 */
.L_x_11:
[----:B------:R-:W4:Y:S01]  /*0950*/  SHFL.IDX PT, R2, R46, RZ, 0x1f ;  /* 0x00001fff2e027589 */ /* 0x000f2200000e0000 */
[----:B------:R-:W-:Y:S01]  /*0960*/  NOP ;  /* 0x0000000000007918 */ /* 0x000fe20000000000 */
[----:B----4-:R-:W-:-:S13]  /*0970*/  ISETP.NE.AND P0, PT, R2, 0x4, PT ;  /* 0x000000040200780c */ /* 0x010fda0003f05270 */
[----:B------:R-:W-:Y:S05]  /*0980*/  @P0 BRA `(.L_x_12) ;  /* 0x00000000004c0947 */ /* 0x000fea0003800000 */
[----:B--23--:R-:W2:Y:S01]  /*0990*/  S2UR UR6, SR_CgaCtaId ;  /* 0x00000000000679c3 */ /* 0x00cea20000008800 */
[----:B------:R-:W-:Y:S01]  /*09a0*/  UMOV UR4, 0x720 ;  /* 0x0000072000047882 */ /* 0x000fe20000000000 */
[----:B------:R-:W-:Y:S01]  /*09b0*/  UMOV UR5, 0x400 ;  /* 0x0000040000057882 */ /* 0x000fe20000000000 */
[----:B------:R-:W-:Y:S01]  /*09c0*/  USEL UR4, UR4, 0x620, UP3 ;  /* 0x0000062004047887 */ /* 0x000fe20009800000 */
[----:B------:R-:W-:Y:S01]  /*09d0*/  UMOV UR8, 0x1 ;  /* 0x0000000100087882 */ /* 0x000fe20000000000 */
[----:B------:R-:W-:Y:S01]  /*09e0*/  ELECT P0, URZ, PT ;  /* 0x0000000000ff782f */ /* 0x000fe20003800000 */
[----:B------:R-:W-:-:S04]  /*09f0*/  UIADD3 UR8, UPT, UPT, -UR8, 0x100000, URZ ;  /* 0x0010000008087890 */ /* 0x000fc8000fffe1ff */
[----:B------:R-:W-:Y:S02]  /*0a00*/  USHF.L.U32 UR9, UR8, 0xb, URZ ;  /* 0x0000000b08097899 */ /* 0x000fe400080006ff */
[----:B------:R-:W-:Y:S02]  /*0a10*/  USHF.L.U32 UR8, UR8, 0x1, URZ ;  /* 0x0000000108087899 */ /* 0x000fe400080006ff */
[----:B--2---:R-:W-:Y:S02]  /*0a20*/  ULEA UR6, UR6, UR5, 0x18 ;  /* 0x0000000506067291 */ /* 0x004fe4000f8ec0ff */
[----:B------:R-:W-:-:S04]  /*0a30*/  UIADD3 UR4, UPT, UPT, -UR4, 0x100000, URZ ;  /* 0x0010000004047890 */ /* 0x000fc8000fffe1ff */
[----:B------:R-:W-:Y:S02]  /*0a40*/  USHF.L.U32 UR5, UR4, 0xb, URZ ;  /* 0x0000000b04057899 */ /* 0x000fe400080006ff */
[----:B------:R-:W-:Y:S01]  /*0a50*/  USHF.L.U32 UR4, UR4, 0x1, URZ ;  /* 0x0000000104047899 */ /* 0x000fe200080006ff */
[----:B------:R-:W2:Y:S03]  /*0a60*/  FENCE.VIEW.ASYNC.S ;  /* 0x00000000000073c6 */ /* 0x000ea60000000000 */
[----:B--2---:R4:W2:Y:S08]  /*0a70*/  SYNCS.EXCH.64 URZ, [UR6+0xa0], UR8 ;  /* 0x0000a00806ff75b2 */ /* 0x0048b00008000100 */
[----:B------:R4:W3:Y:S01]  /*0a80*/  SYNCS.EXCH.64 URZ, [UR6+0xb0], UR4 ;  /* 0x0000b00406ff75b2 */ /* 0x0008e20008000100 */
[----:B------:R4:W1:Y:S01]  /*0a90*/  SYNCS.EXCH.64 URZ, [UR6+0xa8], UR8 ;  /* 0x0000a80806ff75b2 */ /* 0x0008620008000100 */
[----:B------:R4:W1:Y:S02]  /*0aa0*/  SYNCS.EXCH.64 URZ, [UR6+0xb8], UR4 ;  /* 0x0000b80406ff75b2 */ /* 0x0008640008000100 */
[----:B----4-:R-:W-:Y:S01]  /*0ab0*/  NOP ;  /* 0x0000000000007918 */ /* 0x010fe20000000000 */
.L_x_12:
[----:B------:R-:W4:Y:S01]  /*0ac0*/  SHFL.IDX PT, R2, R46, RZ, 0x1f ;  /* 0x00001fff2e027589 */ /* 0x000f2200000e0000 */
[----:B------:R-:W-:Y:S01]  /*0ad0*/  NOP ;  /* 0x0000000000007918 */ /* 0x000fe20000000000 */
[----:B----4-:R-:W-:-:S13]  /*0ae0*/  ISETP.NE.AND P0, PT, R2, 0x5, PT ;  /* 0x000000050200780c */ /* 0x010fda0003f05270 */
[----:B------:R-:W-:Y:S05]  /*0af0*/  @P0 BRA `(.L_x_13) ;  /* 0x0000000000580947 */ /* 0x000fea0003800000 */
[----:B--23--:R-:W2:Y:S01]  /*0b00*/  S2UR UR4, SR_CgaCtaId ;  /* 0x00000000000479c3 */ /* 0x00cea20000008800 */
        /* <DEDUP_REMOVED lines=12> */
[----:B--2---:R4:W2:Y:S01]  /*0bd0*/  SYNCS.EXCH.64 URZ, [UR4+0xc0], UR8 ;  /* 0x0000c00804ff75b2 */ /* 0x0048a20008000100 */
[----:B------:R4:W3:Y:S01]  /*0be0*/  SYNCS.EXCH.64 URZ, [UR4+0xe0], UR6 ;  /* 0x0000e00604ff75b2 */ /* 0x0008e20008000100 */
[----:B------:R4:W1:Y:S01]  /*0bf0*/  SYNCS.EXCH.64 URZ, [UR4+0xc8], UR8 ;  /* 0x0000c80804ff75b2 */ /* 0x0008620008000100 */
[----:B------:R4:W1:Y:S01]  /*0c00*/  SYNCS.EXCH.64 URZ, [UR4+0xe8], UR6 ;  /* 0x0000e80604ff75b2 */ /* 0x0008620008000100 */
[----:B------:R4:W1:Y:S01]  /*0c10*/  SYNCS.EXCH.64 URZ, [UR4+0xd0], UR8 ;  /* 0x0000d00804ff75b2 */ /* 0x0008620008000100 */
[----:B------:R4:W1:Y:S01]  /*0c20*/  SYNCS.EXCH.64 URZ, [UR4+0xf0], UR6 ;  /* 0x0000f00604ff75b2 */ /* 0x0008620008000100 */
[----:B------:R4:W1:Y:S01]  /*0c30*/  SYNCS.EXCH.64 URZ, [UR4+0xd8], UR8 ;  /* 0x0000d80804ff75b2 */ /* 0x0008620008000100 */
[----:B------:R4:W1:Y:S02]  /*0c40*/  SYNCS.EXCH.64 URZ, [UR4+0xf8], UR6 ;  /* 0x0000f80604ff75b2 */ /* 0x0008640008000100 */
[----:B----4-:R-:W-:Y:S01]  /*0c50*/  NOP ;  /* 0x0000000000007918 */ /* 0x010fe20000000000 */
.L_x_13:
[----:B------:R-:W4:Y:S01]  /*0c60*/  SHFL.IDX PT, R2, R46, RZ, 0x1f ;  /* 0x00001fff2e027589 */ /* 0x000f2200000e0000 */
[----:B------:R-:W1:Y:S01]  /*0c70*/  S2UR UR54, SR_CgaCtaId ;  /* 0x00000000003679c3 */ /* 0x000e620000008800 */
[----:B------:R-:W-:Y:S01]  /*0c80*/  NOP ;  /* 0x0000000000007918 */ /* 0x000fe20000000000 */
[----:B----4-:R-:W-:-:S13]  /*0c90*/  ISETP.NE.AND P0, PT, R2, 0x3, PT ;  /* 0x000000030200780c */ /* 0x010fda0003f05270 */
[----:B-1----:R-:W-:Y:S05]  /*0ca0*/  @P0 BRA `(.L_x_14) ;  /* 0x0000000000340947 */ /* 0x002fea0003800000 */
[----:B--23--:R-:W-:Y:S01]  /*0cb0*/  UMOV UR4, 0x400 ;  /* 0x0000040000047882 */ /* 0x00cfe20000000000 */
[----:B------:R-:W-:Y:S01]  /*0cc0*/  UMOV UR6, 0x20 ;  /* 0x0000002000067882 */ /* 0x000fe20000000000 */
[----:B------:R-:W-:Y:S02]  /*0cd0*/  ULEA UR4, UR54, UR4, 0x18 ;  /* 0x0000000436047291 */ /* 0x000fe4000f8ec0ff */
[----:B------:R-:W-:-:S04]  /*0ce0*/  UIADD3 UR6, UPT, UPT, -UR6, 0x100000, URZ ;  /* 0x0010000006067890 */ /* 0x000fc8000fffe1ff */
[----:B------:R-:W-:Y:S02]  /*0cf0*/  USHF.L.U32 UR7, UR6, 0xb, URZ ;  /* 0x0000000b06077899 */ /* 0x000fe400080006ff */
[----:B------:R-:W-:Y:S01]  /*0d00*/  USHF.L.U32 UR6, UR6, 0x1, URZ ;  /* 0x0000000106067899 */ /* 0x000fe200080006ff */
[----:B------:R-:W-:Y:S01]  /*0d10*/  ELECT P0, URZ, PT ;  /* 0x0000000000ff782f */ /* 0x000fe20003800000 */
[----:B------:R-:W1:Y:S10]  /*0d20*/  FENCE.VIEW.ASYNC.S ;  /* 0x00000000000073c6 */ /* 0x000e740000000000 */
[----:B-1----:R1:W4:Y:S01]  /*0d30*/  SYNCS.EXCH.64 URZ, [UR4+0x100], UR6 ;  /* 0x0001000604ff75b2 */ /* 0x0023220008000100 */
[----:B------:R1:W2:Y:S01]  /*0d40*/  SYNCS.EXCH.64 URZ, [UR4+0x110], UR6 ;  /* 0x0001100604ff75b2 */ /* 0x0002a20008000100 */
[----:B------:R1:W3:Y:S01]  /*0d50*/  SYNCS.EXCH.64 URZ, [UR4+0x108], UR6 ;  /* 0x0001080604ff75b2 */ /* 0x0002e20008000100 */
[----:B------:R1:W1:Y:S01]  /*0d60*/  SYNCS.EXCH.64 URZ, [UR4+0x118], UR6 ;  /* 0x0001180604ff75b2 */ /* 0x0002620008000100 */
[----:B------:R-:W-:Y:S01]  /*0d70*/  NOP ;  /* 0x0000000000007918 */ /* 0x000fe20000000000 */
.L_x_14:
[----:B-123--:R-:W1:Y:S01]  /*0d80*/  LDCU UR4, c[0x0][0x36c] ;  /* 0x00006d80ff0477ac */ /* 0x00ee620008000800 */
[----:B------:R-:W-:Y:S01]  /*0d90*/  ISETP.NE.OR P3, PT, R0, 0x2, !P3 ;  /* 0x000000020000780c */ /* 0x000fe20005f65670 */
[----:B------:R-:W-:Y:S01]  /*0da0*/  NOP ;  /* 0x0000000000007918 */ /* 0x000fe20000000000 */
[----:B------:R-:W-:Y:S01]  /*0db0*/  LOP3.LUT R0, R55, 0x1f, RZ, 0xc0, !PT ;  /* 0x0000001f37007812 */ /* 0x000fe200078ec0ff */
[----:B------:R-:W-:Y:S02]  /*0dc0*/  UISETP.NE.AND UP4, UPT, UR18, URZ, UPT ;  /* 0x000000ff1200728c */ /* 0x000fe4000bf85270 */
[----:B-1----:R-:W-:-:S09]  /*0dd0*/  UISETP.EQ.U32.AND UP6, UPT, UR4, 0x1, UPT ;  /* 0x000000010400788c */ /* 0x002fd2000bfc2070 */
[----:B------:R-:W-:Y:S05]  /*0de0*/  BRA.U !UP6, `(.L_x_15) ;  /* 0x000000010e087547 */ /* 0x000fea000b800000 */
[----:B----4-:R-:W-:Y:S01]  /*0df0*/  UCGABAR_ARV ;  /* 0x00000000000079c7 */ /* 0x010fe20008000000 */
[----:B------:R-:W-:Y:S05]  /*0e00*/  BRA `(.L_x_16) ;  /* 0x0000000000047947 */ /* 0x000fea0003800000 */
.L_x_15:
[----:B----4-:R-:W-:Y:S01]  /*0e10*/  NOP ;  /* 0x0000000000007918 */ /* 0x010fe20000000000 */
.L_x_16:
[----:B------:R-:W1:Y:S01]  /*0e20*/  S2UR UR26, SR_CTAID.X ;  /* 0x00000000001a79c3 */ /* 0x000e620000002500 */
[----:B------:R-:W-:-:S05]  /*0e30*/  CS2R.32 R48, SR_CgaSize ;  /* 0x0000000000307805 */ /* 0x000fca0000008a00 */
[----:B------:R-:W-:-:S05]  /*0e40*/  IMAD R48, R48, -0xa0, RZ ;  /* 0xffffff6030307824 */ /* 0x000fca00078e02ff */
[----:B------:R-:W-:-:S14]  /*0e50*/  R2UR UR5, R48 ;  /* 0x00000000300572ca */ /* 0x000fdc00000e0000 */
[----:B------:R-:W2:Y:S01]  /*0e60*/  LDCU UR5, c[0x0][UR5+0x2b0] ;  /* 0x00005600050577ac */ /* 0x000ea20008000800 */
[----:B------:R-:W-:-:S05]  /*0e70*/  CS2R.32 R48, SR_CgaSize ;  /* 0x0000000000307805 */ /* 0x000fca0000008a00 */
[----:B------:R-:W-:-:S05]  /*0e80*/  IMAD R48, R48, -0xa0, RZ ;  /* 0xffffff6030307824 */ /* 0x000fca00078e02ff */
[----:B------:R-:W-:-:S14]  /*0e90*/  R2UR UR4, R48 ;  /* 0x00000000300472ca */ /* 0x000fdc00000e0000 */
[----:B------:R-:W3:Y:S01]  /*0ea0*/  LDCU UR4, c[0x0][UR4+0x2b4] ;  /* 0x00005680040477ac */ /* 0x000ee20008000800 */
[----:B------:R-:W4:Y:S01]  /*0eb0*/  S2UR UR27, SR_CTAID.Y ;  /* 0x00000000001b79c3 */ /* 0x000f220000002600 */
[----:B------:R-:W-:-:S05]  /*0ec0*/  CS2R.32 R48, SR_CgaSize ;  /* 0x0000000000307805 */ /* 0x000fca0000008a00 */
[----:B------:R-:W-:-:S05]  /*0ed0*/  IMAD R48, R48, -0xa0, RZ ;  /* 0xffffff6030307824 */ /* 0x000fca00078e02ff */
[----:B------:R-:W-:-:S14]  /*0ee0*/  R2UR UR6, R48 ;  /* 0x00000000300672ca */ /* 0x000fdc00000e0000 */
[----:B------:R-:W3:Y:S01]  /*0ef0*/  LDCU UR6, c[0x0][UR6+0x2a0] ;  /* 0x00005400060677ac */ /* 0x000ee20008000800 */
[----:B------:R-:W-:-:S05]  /*0f00*/  CS2R.32 R48, SR_CgaSize ;  /* 0x0000000000307805 */ /* 0x000fca0000008a00 */
[----:B------:R-:W-:-:S05]  /*0f10*/  IMAD R48, R48, -0xa0, RZ ;  /* 0xffffff6030307824 */ /* 0x000fca00078e02ff */
[----:B------:R-:W-:-:S14]  /*0f20*/  R2UR UR7, R48 ;  /* 0x00000000300772ca */ /* 0x000fdc00000e0000 */
[----:B------:R-:W3:Y:S01]  /*0f30*/  LDCU UR7, c[0x0][UR7+0x2a4] ;  /* 0x00005480070777ac */ /* 0x000ee20008000800 */
[----:B------:R-:W-:Y:S01]  /*0f40*/  USHF.L.U32 UR23, UR54, 0x9, URZ ;  /* 0x0000000936177899 */ /* 0x000fe200080006ff */
[----:B------:R-:W3:Y:S01]  /*0f50*/  LDCU UR19, c[0x0][0xb24] ;  /* 0x00016480ff1377ac */ /* 0x000ee20008000800 */
[----:B------:R-:W3:Y:S01]  /*0f60*/  LDCU UR42, c[0x0][0xb24] ;  /* 0x00016480ff2a77ac */ /* 0x000ee20008000800 */
[----:B-1----:R-:W-:Y:S01]  /*0f70*/  I2FP.F32.U32 R3, UR26 ;  /* 0x0000001a00037c45 */ /* 0x002fe20008201000 */
[----:B------:R-:W1:Y:S04]  /*0f80*/  LDCU UR22, c[0x0][0xb30] ;  /* 0x00016600ff1677ac */ /* 0x000e680008000800 */
[----:B--2---:R-:W-:Y:S01]  /*0f90*/  FMUL R3, R3, UR5 ;  /* 0x0000000503037c20 */ /* 0x004fe20008400000 */
[----:B------:R-:W-:Y:S01]  /*0fa0*/  ULOP3.LUT UR23, UR23, 0xe00, URZ, 0xc0, !UPT ;  /* 0x00000e0017177892 */ /* 0x000fe2000f8ec0ff */
[----:B----4-:R-:W-:-:S04]  /*0fb0*/  I2FP.F32.U32 R2, UR27 ;  /* 0x0000001b00027c45 */ /* 0x010fc80008201000 */
[----:B------:R-:W2:Y:S01]  /*0fc0*/  F2I.U32.TRUNC.NTZ R3, R3 ;  /* 0x0000000300037305 */ /* 0x000ea2000020f000 */
[----:B---3--:R-:W-:-:S07]  /*0fd0*/  FMUL R2, R2, UR4 ;  /* 0x0000000402027c20 */ /* 0x008fce0008400000 */
[----:B------:R-:W3:Y:S01]  /*0fe0*/  F2I.U32.TRUNC.NTZ R2, R2 ;  /* 0x0000000200027305 */ /* 0x000ee2000020f000 */
[----:B--2---:R-:W-:Y:S02]  /*0ff0*/  R2UR UR5, R3 ;  /* 0x00000000030572ca */ /* 0x004fe400000e0000 */
[----:B---3--:R-:W-:Y:S02]  /*1000*/  R2UR UR4, R2 ;  /* 0x00000000020472ca */ /* 0x008fe400000e0000 */
[----:B------:R-:W-:-:S09]  /*1010*/  PRMT R2, RZ, 0x7610, R2 ;  /* 0x00007610ff027816 */ /* 0x000fd20000000002 */
[----:B------:R-:W-:-:S04]  /*1020*/  UIADD3 UR5, UPT, UPT, -UR5, URZ, URZ ;  /* 0x000000ff05057290 */ /* 0x000fc8000fffe1ff */
[----:B------:R-:W-:Y:S02]  /*1030*/  UIMAD UR5, UR6, UR5, UR26 ;  /* 0x00000005060572a4 */ /* 0x000fe4000f8e021a */
[----:B------:R-:W-:-:S04]  /*1040*/  UIADD3 UR4, UPT, UPT, -UR4, URZ, URZ ;  /* 0x000000ff04047290 */ /* 0x000fc8000fffe1ff */
[----:B------:R-:W-:Y:S01]  /*1050*/  IMAD.U32 R48, RZ, RZ, UR5 ;  /* 0x00000005ff307e24 */ /* 0x000fe2000f8e00ff */
[----:B------:R-:W-:-:S06]  /*1060*/  UIMAD UR4, UR7, UR4, UR27 ;  /* 0x00000004070472a4 */ /* 0x000fcc000f8e021b */
[----:B------:R-:W-:Y:S01]  /*1070*/  IMAD.U32 R47, RZ, RZ, UR4 ;  /* 0x00000004ff2f7e24 */ /* 0x000fe2000f8e00ff */
[----:B-1----:R-:W-:Y:S06]  /*1080*/  BRA.U UP4, `(.L_x_17) ;  /* 0x0000000104807547 */ /* 0x002fec000b800000 */
[----:B------:R-:W-:Y:S02]  /*1090*/  R2UR UR9, R47 ;  /* 0x000000002f0972ca */ /* 0x000fe400000e0000 */
[----:B------:R-:W-:-:S11]  /*10a0*/  R2UR UR14, R48 ;  /* 0x00000000300e72ca */ /* 0x000fd600000e0000 */
[----:B------:R-:W-:-:S04]  /*10b0*/  UISETP.NE.AND UP0, UPT, UR9, URZ, UPT ;  /* 0x000000ff0900728c */ /* 0x000fc8000bf05270 */
[----:B------:R-:W-:Y:S02]  /*10c0*/  USEL UR5, URZ, 0x2, UP0 ;  /* 0x00000002ff057887 */ /* 0x000fe40008000000 */
[----:B------:R-:W-:Y:S02]  /*10d0*/  USEL UR4, URZ, 0x4, UP0 ;  /* 0x00000004ff047887 */ /* 0x000fe40008000000 */
[----:B------:R-:W-:Y:S02]  /*10e0*/  USEL UR7, URZ, 0x8, UP0 ;  /* 0x00000008ff077887 */ /* 0x000fe40008000000 */
[----:B------:R-:W-:Y:S02]  /*10f0*/  USEL UR6, URZ, 0x10, UP0 ;  /* 0x00000010ff067887 */ /* 0x000fe40008000000 */
[----:B------:R-:W-:Y:S02]  /*1100*/  USEL UR8, URZ, 0x20, UP0 ;  /* 0x00000020ff087887 */ /* 0x000fe40008000000 */
[----:B------:R-:W-:-:S02]  /*1110*/  USEL UR12, URZ, 0x40, UP0 ;  /* 0x00000040ff0c7887 */ /* 0x000fc40008000000 */
[----:B------:R-:W-:Y:S02]  /*1120*/  USEL UR13, URZ, 0x80, UP0 ;  /* 0x00000080ff0d7887 */ /* 0x000fe40008000000 */
[----:B------:R-:W-:-:S04]  /*1130*/  UISETP.NE.AND UP0, UPT, UR9, URZ, UPT ;  /* 0x000000ff0900728c */ /* 0x000fc8000bf05270 */
[----:B------:R-:W-:-:S04]  /*1140*/  UISETP.EQ.OR UP0, UPT, UR14, URZ, !UP0 ;  /* 0x000000ff0e00728c */ /* 0x000fc8000c702670 */
[----:B------:R-:W-:Y:S02]  /*1150*/  USEL UR11, URZ, 0x1, !UP0 ;  /* 0x00000001ff0b7887 */ /* 0x000fe4000c000000 */
[----:B------:R-:W-:-:S04]  /*1160*/  UISETP.NE.AND UP0, UPT, UR14, 0x1, UPT ;  /* 0x000000010e00788c */ /* 0x000fc8000bf05270 */
[----:B------:R-:W-:Y:S02]  /*1170*/  USEL UR10, UR5, 0x2, UP0 ;  /* 0x00000002050a7887 */ /* 0x000fe40008000000 */
[----:B------:R-:W-:-:S04]  /*1180*/  UISETP.NE.AND UP0, UPT, UR14, 0x2, UPT ;  /* 0x000000020e00788c */ /* 0x000fc8000bf05270 */
[----:B------:R-:W-:Y:S02]  /*1190*/  USEL UR4, UR4, 0x4, UP0 ;  /* 0x0000000404047887 */ /* 0x000fe40008000000 */
[----:B------:R-:W-:Y:S02]  /*11a0*/  UISETP.NE.AND UP0, UPT, UR14, 0x3, UPT ;  /* 0x000000030e00788c */ /* 0x000fe4000bf05270 */
[----:B------:R-:W-:Y:S02]  /*11b0*/  UIADD3 UR4, UPT, UPT, UR4, UR10, UR11 ;  /* 0x0000000a04047290 */ /* 0x000fe4000fffe00b */
        /* <DEDUP_REMOVED lines=10> */
[----:B------:R-:W-:-:S04]  /*1260*/  USEL UR5, UR13, 0x80, UP0 ;  /* 0x000000800d057887 */ /* 0x000fc80008000000 */
[----:B------:R-:W-:-:S06]  /*1270*/  UIADD3 UR4, UPT, UPT, UR4, UR5, URZ ;  /* 0x0000000504047290 */ /* 0x000fcc000fffe0ff */
[----:B------:R-:W-:-:S07]  /*1280*/  IMAD.U32 R2, RZ, RZ, UR4 ;  /* 0x00000004ff027e24 */ /* 0x000fce000f8e00ff */
.L_x_17:
[----:B------:R-:W1:Y:S01]  /*1290*/  S2UR UR36, SR_CTAID.Z ;  /* 0x00000000002479c3 */ /* 0x000e620000002700 */
[----:B------:R-:W-:-:S09]  /*12a0*/  UISETP.GE.AND UP0, UPT, UR19, 0x1, UPT ;  /* 0x000000011300788c */ /* 0x000fd2000bf06270 */
[----:B------:R-:W-:Y:S05]  /*12b0*/  BRA.U !UP0, `(.L_x_18) ;  /* 0x0000000108d07547 */ /* 0x000fea000b800000 */
[----:B------:R-:W2:Y:S01]  /*12c0*/  LDCU UR20, c[0x0][0xb0c] ;  /* 0x00016180ff1477ac */ /* 0x000ea20008000800 */
[----:B------:R-:W3:Y:S01]  /*12d0*/  LDCU.128 UR12, c[0x0][0xb10] ;  /* 0x00016200ff0c77ac */ /* 0x000ee20008000c00 */
[----:B------:R-:W4:Y:S01]  /*12e0*/  LDCU UR6, c[0x0][0x370] ;  /* 0x00006e00ff0677ac */ /* 0x000f220008000800 */
[----:B------:R-:W1:Y:S01]  /*12f0*/  LDCU UR7, c[0x0][0x374] ;  /* 0x00006e80ff0777ac */ /* 0x000e620008000800 */
[----:B------:R-:W1:Y:S01]  /*1300*/  LDCU UR21, c[0x0][0xb20] ;  /* 0x00016400ff1577ac */ /* 0x000e620008000800 */
[----:B--2---:R-:W-:Y:S02]  /*1310*/  UISETP.NE.AND UP0, UPT, UR20, 0x1, UPT ;  /* 0x000000011400788c */ /* 0x004fe4000bf05270 */
[----:B---3--:R-:W-:Y:S01]  /*1320*/  UIMAD.WIDE.U32 UR4, UR26, UR12, URZ ;  /* 0x0000000c1a0472a5 */ /* 0x008fe2000f8e00ff */
[----:B------:R-:W2:Y:S01]  /*1330*/  LDCU.64 UR8, c[0x0][0xb28] ;  /* 0x00016500ff0877ac */ /* 0x000ea20008000a00 */
[----:B----4-:R-:W-:Y:S02]  /*1340*/  UIMAD.WIDE.U32 UR10, UR6, UR12, URZ ;  /* 0x0000000c060a72a5 */ /* 0x010fe4000f8e00ff */
[----:B------:R-:W-:-:S02]  /*1350*/  USHF.R.U32.HI UR5, URZ, UR13, UR5 ;  /* 0x0000000dff057299 */ /* 0x000fc40008011605 */
[----:B------:R-:W-:Y:S02]  /*1360*/  UISETP.NE.AND UP2, UPT, UR19, 0x1, UPT ;  /* 0x000000011300788c */ /* 0x000fe4000bf45270 */
[----:B------:R-:W-:Y:S01]  /*1370*/  USEL UR5, UR26, UR5, !UP0 ;  /* 0x000000051a057287 */ /* 0x000fe2000c000000 */
[----:B------:R-:W-:Y:S01]  /*1380*/  UMOV UR10, UR11 ;  /* 0x0000000b000a7c82 */ /* 0x000fe20008000000 */
[----:B------:R-:W-:Y:S02]  /*1390*/  UIMAD.WIDE.U32 UR16, UR27, UR15, URZ ;  /* 0x0000000f1b1072a5 */ /* 0x000fe4000f8e00ff */
[----:B------:R-:W-:Y:S02]  /*13a0*/  @UP0 USHF.R.U32.HI UR6, URZ, UR13, UR10 ;  /* 0x0000000dff060299 */ /* 0x000fe4000801160a */
[----:B------:R-:W-:Y:S02]  /*13b0*/  UISETP.NE.AND UP0, UPT, UR14, 0x1, UPT ;  /* 0x000000010e00788c */ /* 0x000fe4000bf05270 */
[----:B-1----:R-:W-:-:S02]  /*13c0*/  UIMAD.WIDE.U32 UR10, UR7, UR15, URZ ;  /* 0x0000000f070a72a5 */ /* 0x002fc4000f8e00ff */
[----:B--2---:R-:W-:Y:S01]  /*13d0*/  UIMAD.WIDE.U32 UR12, UR6, UR8, URZ ;  /* 0x00000008060c72a5 */ /* 0x004fe2000f8e00ff */
[----:B------:R-:W-:Y:S02]  /*13e0*/  UMOV UR4, UR17 ;  /* 0x0000001100047c82 */ /* 0x000fe40008000000 */
[----:B------:R-:W-:Y:S02]  /*13f0*/  USHF.R.U32.HI UR4, URZ, UR21, UR4 ;  /* 0x00000015ff047299 */ /* 0x000fe40008011604 */
[----:B------:R-:W-:Y:S02]  /*1400*/  UMOV UR10, UR11 ;  /* 0x0000000b000a7c82 */ /* 0x000fe40008000000 */
[----:B------:R-:W-:Y:S01]  /*1410*/  UMOV UR12, UR13 ;  /* 0x0000000d000c7c82 */ /* 0x000fe20008000000 */
[----:B------:R-:W-:Y:S02]  /*1420*/  @UP0 USHF.R.U32.HI UR7, URZ, UR21, UR10 ;  /* 0x00000015ff070299 */ /* 0x000fe4000801160a */
[----:B------:R-:W-:-:S02]  /*1430*/  USEL UR4, UR27, UR4, !UP0 ;  /* 0x000000041b047287 */ /* 0x000fc4000c000000 */
[----:B------:R-:W-:Y:S02]  /*1440*/  UIMAD.WIDE.U32 UR10, UR7, UR8, URZ ;  /* 0x00000008070a72a5 */ /* 0x000fe4000f8e00ff */
[----:B------:R-:W-:Y:S02]  /*1450*/  @UP2 USHF.R.U32.HI UR6, URZ, UR9, UR12 ;  /* 0x00000009ff062299 */ /* 0x000fe4000801160c */
[----:B------:R-:W-:-:S03]  /*1460*/  UIMAD.WIDE.U32 UR12, UR4, UR8, URZ ;  /* 0x00000008040c72a5 */ /* 0x000fc6000f8e00ff */
[----:B------:R-:W-:Y:S02]  /*1470*/  UMOV UR10, UR11 ;  /* 0x0000000b000a7c82 */ /* 0x000fe40008000000 */
[----:B------:R-:W-:Y:S02]  /*1480*/  @UP2 USHF.R.U32.HI UR7, URZ, UR9, UR10 ;  /* 0x00000009ff072299 */ /* 0x000fe4000801160a */
[----:B------:R-:W-:Y:S02]  /*1490*/  UIMAD UR10, UR6, UR19, URZ ;  /* 0x00000013060a72a4 */ /* 0x000fe4000f8e02ff */
[----:B------:R-:W-:-:S04]  /*14a0*/  UIMAD UR7, UR7, UR19, URZ ;  /* 0x00000013070772a4 */ /* 0x000fc8000f8e02ff */
[----:B------:R-:W-:-:S03]  /*14b0*/  UISETP.GE.AND UP0, UPT, UR4, UR7, UPT ;  /* 0x000000070400728c */ /* 0x000fc6000bf06270 */
[----:B------:R-:W-:Y:S01]  /*14c0*/  UMOV UR7, UR13 ;  /* 0x0000000d00077c82 */ /* 0x000fe20008000000 */
[----:B------:R-:W-:Y:S02]  /*14d0*/  UISETP.GE.OR UP0, UPT, UR5, UR10, UP0 ;  /* 0x0000000a0500728c */ /* 0x000fe40008706670 */
[----:B------:R-:W-:Y:S02]  /*14e0*/  UIMAD.WIDE.U32 UR10, UR5, UR8, URZ ;  /* 0x00000008050a72a5 */ /* 0x000fe4000f8e00ff */
[----:B------:R-:W-:Y:S02]  /*14f0*/  USHF.R.U32.HI UR7, URZ, UR9, UR7 ;  /* 0x00000009ff077299 */ /* 0x000fe40008011607 */
[----:B------:R-:W-:Y:S02]  /*1500*/  UIADD3 UR10, UPT, UPT, -UR4, URZ, URZ ;  /* 0x000000ff040a7290 */ /* 0x000fe4000fffe1ff */
[----:B------:R-:W-:Y:S02]  /*1510*/  USEL UR7, UR4, UR7, !UP2 ;  /* 0x0000000704077287 */ /* 0x000fe4000d000000 */
[----:B------:R-:W-:Y:S01]  /*1520*/  UIMAD UR10, UR14, UR10, UR27 ;  /* 0x0000000a0e0a72a4 */ /* 0x000fe2000f8e021b */
[----:B------:R-:W-:Y:S01]  /*1530*/  @!UP0 UMOV UR8, UR11 ;  /* 0x0000000b00088c82 */ /* 0x000fe20008000000 */
[----:B------:R-:W-:-:S02]  /*1540*/  UIADD3 UR11, UPT, UPT, -UR5, URZ, URZ ;  /* 0x000000ff050b7290 */ /* 0x000fc4000fffe1ff */
[----:B------:R-:W-:Y:S02]  /*1550*/  @!UP0 USHF.R.U32.HI UR8, URZ, UR9, UR8 ;  /* 0x00000009ff088299 */ /* 0x000fe40008011608 */
[----:B------:R-:W-:Y:S02]  /*1560*/  UIADD3 UR9, UPT, UPT, -UR7, URZ, URZ ;  /* 0x000000ff07097290 */ /* 0x000fe4000fffe1ff */
[----:B------:R-:W-:Y:S02]  /*1570*/  @!UP0 USEL UR8, UR5, UR8, !UP2 ;  /* 0x0000000805088287 */ /* 0x000fe4000d000000 */
[----:B------:R-:W-:Y:S02]  /*1580*/  UIMAD UR9, UR19, UR9, UR4 ;  /* 0x00000009130972a4 */ /* 0x000fe4000f8e0204 */
[----:B------:R-:W-:Y:S02]  /*1590*/  @!UP0 UIADD3 UR7, UPT, UPT, UR7, -UR8, URZ ;  /* 0x8000000807078290 */ /* 0x000fe4000fffe0ff */
[----:B------:R-:W-:-:S02]  /*15a0*/  @!UP0 UIMAD UR6, UR9, UR6, UR8 ;  /* 0x00000006090682a4 */ /* 0x000fc4000f8e0208 */
[----:B------:R-:W-:Y:S02]  /*15b0*/  @!UP0 UIMAD UR4, UR7, UR19, UR5 ;  /* 0x00000013070482a4 */ /* 0x000fe4000f8e0205 */
[----:B------:R-:W-:Y:S02]  /*15c0*/  UIMAD UR26, UR20, UR11, UR26 ;  /* 0x0000000b141a72a4 */ /* 0x000fe4000f8e021a */
[----:B------:R-:W-:Y:S01]  /*15d0*/  UIMAD UR27, UR4, UR14, UR10 ;  /* 0x0000000e041b72a4 */ /* 0x000fe2000f8e020a */
[----:B------:R-:W-:Y:S02]  /*15e0*/  @!UP0 UMOV UR5, UR6 ;  /* 0x0000000600058c82 */ /* 0x000fe40008000000 */
[----:B------:R-:W-:-:S12]  /*15f0*/  UIMAD UR26, UR5, UR20, UR26 ;  /* 0x00000014051a72a4 */ /* 0x000fd8000f8e021a */
.L_x_18:
[----:B------:R-:W-:-:S09]  /*1600*/  UISETP.NE.AND UP0, UPT, UR22, 0x1, UPT ;  /* 0x000000011600788c */ /* 0x000fd2000bf05270 */
[----:B------:R-:W-:Y:S05]  /*1610*/  BRA.U UP0, `(.L_x_19) ;  /* 0x0000000100407547 */ /* 0x000fea000b800000 */
[----:B------:R-:W2:Y:S01]  /*1620*/  LDCU.128 UR8, c[0x0][0xb10] ;  /* 0x00016200ff0877ac */ /* 0x000ea20008000c00 */
[----:B------:R-:W3:Y:S01]  /*1630*/  LDCU UR12, c[0x0][0xb0c] ;  /* 0x00016180ff0c77ac */ /* 0x000ee20008000800 */
[----:B------:R-:W4:Y:S01]  /*1640*/  LDCU UR13, c[0x0][0xb20] ;  /* 0x00016400ff0d77ac */ /* 0x000f220008000800 */
[----:B--2---:R-:W-:Y:S02]  /*1650*/  UIMAD.WIDE.U32 UR4, UR26, UR8, URZ ;  /* 0x000000081a0472a5 */ /* 0x004fe4000f8e00ff */
[----:B------:R-:W-:Y:S02]  /*1660*/  UIMAD.WIDE.U32 UR6, UR27, UR11, URZ ;  /* 0x0000000b1b0672a5 */ /* 0x000fe4000f8e00ff */
[----:B---3--:R-:W-:Y:S02]  /*1670*/  UISETP.NE.AND UP0, UPT, UR12, 0x1, UPT ;  /* 0x000000010c00788c */ /* 0x008fe4000bf05270 */
[----:B------:R-:W-:-:S03]  /*1680*/  USHF.R.U32.HI UR5, URZ, UR9, UR5 ;  /* 0x00000009ff057299 */ /* 0x000fc60008011605 */
[----:B------:R-:W-:Y:S01]  /*1690*/  UMOV UR4, UR7 ;  /* 0x0000000700047c82 */ /* 0x000fe20008000000 */
[----:B------:R-:W-:Y:S02]  /*16a0*/  USEL UR5, UR26, UR5, !UP0 ;  /* 0x000000051a057287 */ /* 0x000fe4000c000000 */
[----:B------:R-:W-:Y:S02]  /*16b0*/  UISETP.NE.AND UP0, UPT, UR10, 0x1, UPT ;  /* 0x000000010a00788c */ /* 0x000fe4000bf05270 */
[----:B----4-:R-:W-:-:S04]  /*16c0*/  USHF.R.U32.HI UR4, URZ, UR13, UR4 ;  /* 0x0000000dff047299 */ /* 0x010fc80008011604 */
[----:B------:R-:W-:-:S04]  /*16d0*/  USEL UR4, UR27, UR4, !UP0 ;  /* 0x000000041b047287 */ /* 0x000fc8000c000000 */
[----:B------:R-:W-:Y:S02]  /*16e0*/  UIADD3 UR6, UPT, UPT, UR5, -UR4, URZ ;  /* 0x8000000405067290 */ /* 0x000fe4000fffe0ff */
[----:B------:R-:W-:Y:S02]  /*16f0*/  UIADD3 UR4, UPT, UPT, -UR5, UR4, URZ ;  /* 0x0000000405047290 */ /* 0x000fe4000fffe1ff */
[----:B------:R-:W-:Y:S02]  /*1700*/  UIMAD UR27, UR6, UR10, UR27 ;  /* 0x0000000a061b72a4 */ /* 0x000fe4000f8e021b */
[----:B------:R-:W-:-:S12]  /*1710*/  UIMAD UR26, UR4, UR12, UR26 ;  /* 0x0000000c041a72a4 */ /* 0x000fd8000f8e021a */
.L_x_19:
[----:B------:R-:W-:Y:S01]  /*1720*/  UISETP.NE.AND UP0, UPT, UR18, 0x2, UPT ;  /* 0x000000021200788c */ /* 0x000fe2000bf05270 */
[----:B------:R-:W-:Y:S09]  /*1730*/  BRA.U !UP6, `(.L_x_20) ;  /* 0x000000010e0c7547 */ /* 0x000ff2000b800000 */
[----:B------:R-:W-:Y:S01]  /*1740*/  UCGABAR_WAIT ;  /* 0x0000000000007dc7 */ /* 0x000fe20008000000 */
[----:B------:R-:W-:Y:S01]  /*1750*/  CCTL.IVALL ;  /* 0x00000000ff00798f */ /* 0x000fe20002000000 */
[----:B------:R-:W-:Y:S05]  /*1760*/  BRA `(.L_x_21) ;  /* 0x0000000000047947 */ /* 0x000fea0003800000 */
.L_x_20:
[----:B------:R-:W-:Y:S06]  /*1770*/  BAR.SYNC.DEFER_BLOCKING 0x0 ;  /* 0x0000000000007b1d */ /* 0x000fec0000010000 */
.L_x_21:
[----:B------:R-:W-:Y:S05]  /*1780*/  BRA.U UP0, `(.L_x_22) ;  /* 0x0000001500707547 */ /* 0x000fea000b800000 */
[----:B------:R-:W2:Y:S01]  /*1790*/  LDCU UR6, c[0x0][0x38c] ;  /* 0x00007180ff0677ac */ /* 0x000ea20008000800 */
[----:B------:R-:W-:Y:S01]  /*17a0*/  PLOP3.LUT P1, PT, PT, PT, UP3, 0x80, 0x8 ;  /* 0x000000000008781c */ /* 0x000fe20003f2f038 */
[----:B------:R-:W-:Y:S01]  /*17b0*/  IMAD.MOV.U32 R12, RZ, RZ, 0x1 ;  /* 0x00000001ff0c7424 */ /* 0x000fe200078e00ff */
[----:B------:R-:W-:Y:S01]  /*17c0*/  ISETP.EQ.OR P2, PT, R0, RZ, P3 ;  /* 0x000000ff0000720c */ /* 0x000fe20001f42670 */
[----:B------:R-:W-:Y:S01]  /*17d0*/  UISETP.NE.AND UP1, UPT, UR18, URZ, UPT ;  /* 0x000000ff1200728c */ /* 0x000fe2000bf25270 */
[----:B------:R-:W-:Y:S01]  /*17e0*/  PLOP3.LUT P1, PT, P1, PT, PT, 0x8, 0x80 ;  /* 0x000000000080781c */ /* 0x000fe20000f2e170 */
[----:B------:R-:W-:Y:S01]  /*17f0*/  USEL UR29, URZ, 0x1, UP5 ;  /* 0x00000001ff1d7887 */ /* 0x000fe2000a800000 */
[----:B------:R-:W-:Y:S01]  /*1800*/  CS2R R10, SRZ ;  /* 0x00000000000a7805 */ /* 0x000fe2000001ff00 */
[----:B------:R-:W-:Y:S01]  /*1810*/  IMAD.MOV.U32 R9, RZ, RZ, RZ ;  /* 0x000000ffff097224 */ /* 0x000fe200078e00ff */
[----:B------:R-:W3:Y:S01]  /*1820*/  LDCU UR44, c[0x0][0x370] ;  /* 0x00006e00ff2c77ac */ /* 0x000ee20008000800 */
[----:B------:R-:W-:Y:S01]  /*1830*/  IMAD.MOV.U32 R8, RZ, RZ, 0x1 ;  /* 0x00000001ff087424 */ /* 0x000fe200078e00ff */
[----:B------:R-:W4:Y:S01]  /*1840*/  LDCU.64 UR38, c[0x0][0x348] ;  /* 0x00006900ff2677ac */ /* 0x000f220008000a00 */
[----:B------:R-:W-:-:S02]  /*1850*/  USHF.R.U32.HI UR48, URZ, 0x6, UR23 ;  /* 0x00000006ff307899 */ /* 0x000fc40008011617 */
[----:B--2---:R-:W-:Y:S02]  /*1860*/  UIADD3 UR5, UPT, UPT, UR6, 0x7f, URZ ;  /* 0x0000007f06057890 */ /* 0x004fe4000fffe0ff */
[----:B------:R-:W-:Y:S02]  /*1870*/  UIADD3 UR49, UPT, UPT, UR6, 0xfe, URZ ;  /* 0x000000fe06317890 */ /* 0x000fe4000fffe0ff */
[----:B------:R-:W-:Y:S01]  /*1880*/  USHF.R.S32.HI UR4, URZ, 0x1f, UR5 ;  /* 0x0000001fff047899 */ /* 0x000fe20008011405 */
[----:B------:R-:W2:Y:S03]  /*1890*/  LDCU UR43, c[0x0][0x374] ;  /* 0x00006e80ff2b77ac */ /* 0x000ea60008000800 */
[----:B------:R-:W-:Y:S02]  /*18a0*/  ULEA.HI UR4, UR4, UR5, URZ, 0x7 ;  /* 0x0000000504047291 */ /* 0x000fe4000f8f38ff */
[----:B------:R-:W-:-:S02]  /*18b0*/  USEL UR29, UR29, 0x2, UP1 ;  /* 0x000000021d1d7887 */ /* 0x000fc40008800000 */
[----:B------:R-:W-:Y:S02]  /*18c0*/  USHF.R.S32.HI UR46, URZ, 0x7, UR4 ;  /* 0x00000007ff2e7899 */ /* 0x000fe40008011404 */
[----:B------:R-:W-:Y:S02]  /*18d0*/  UIADD3 UR4, UPT, UPT, UR6, -0x1, URZ ;  /* 0xffffffff06047890 */ /* 0x000fe4000fffe0ff */
[----:B------:R-:W-:Y:S02]  /*18e0*/  UISETP.LT.U32.AND UP0, UPT, UR46, 0x6, UPT ;  /* 0x000000062e00788c */ /* 0x000fe4000bf01070 */
[----:B------:R-:W-:Y:S02]  /*18f0*/  UISETP.GE.U32.AND UP2, UPT, UR4, -0xff, UPT ;  /* 0xffffff010400788c */ /* 0x000fe4000bf46070 */
[----:B------:R-:W-:Y:S01]  /*1900*/  USEL UR45, UR46, 0x6, UP0 ;  /* 0x000000062e2d7887 */ /* 0x000fe20008000000 */
[----:B------:R-:W-:-:S03]  /*1910*/  UMOV UR21, URZ ;  /* 0x000000ff00157c82 */ /* 0x000fc60008000000 */
[----:B------:R-:W-:Y:S02]  /*1920*/  UIADD3 UR22, UPT, UPT, UR45, -0x1, URZ ;  /* 0xffffffff2d167890 */ /* 0x000fe4000fffe0ff */
[----:B------:R-:W-:-:S03]  /*1930*/  UIADD3 UR47, UPT, UPT, UR46, -UR45, URZ ;  /* 0x8000002d2e2f7290 */ /* 0x000fc6000fffe0ff */
[----:B------:R-:W-:-:S04]  /*1940*/  @UP2 UIADD3 UR22, UPT, UPT, UR45, URZ, URZ ;  /* 0x000000ff2d162290 */ /* 0x000fc8000fffe0ff */
[----:B--234-:R-:W-:-:S12]  /*1950*/  UIADD3 UR22, UPT, UPT, UR22, 0x1, URZ ;  /* 0x0000000116167890 */ /* 0x01cfd8000fffe0ff */
.L_x_42:
[----:B------:R-:W-:Y:S01]  /*1960*/  UISETP.NE.AND UP0, UPT, UR54, URZ, UPT ;  /* 0x000000ff3600728c */ /* 0x000fe2000bf05270 */
[----:B------:R-:W2:Y:S08]  /*1970*/  S2UR UR54, SR_CgaCtaId ;  /* 0x00000000003679c3 */ /* 0x000eb00000008800 */
[----:B------:R-:W-:Y:S05]  /*1980*/  BRA.U UP0, `(.L_x_23) ;  /* 0x0000000100347547 */ /* 0x000fea000b800000 */
[----:B------:R-:W3:Y:S01]  /*1990*/  S2R R0, SR_CgaCtaId ;  /* 0x0000000000007919 */ /* 0x000ee20000008800 */
[----:B------:R-:W-:-:S04]  /*19a0*/  MOV R2, 0x400 ;  /* 0x0000040000027802 */ /* 0x000fc80000000f00 */
[----:B---3--:R-:W-:Y:S02]  /*19b0*/  LEA R0, R0, R2, 0x18 ;  /* 0x0000000200007211 */ /* 0x008fe400078ec0ff */
[----:B------:R-:W-:-:S03]  /*19c0*/  SHF.L.U32 R2, R8, 0x1f, RZ ;  /* 0x0000001f08027819 */ /* 0x000fc600000006ff */
[----:B------:R-:W-:-:S04]  /*19d0*/  IMAD R0, R9, 0x8, R0 ;  /* 0x0000000809007824 */ /* 0x000fc800078e0200 */
[----:B------:R-:W3:Y:S02]  /*19e0*/  SYNCS.PHASECHK.TRANS64.TRYWAIT P0, [R0+URZ+0x110], R2 ;  /* 0x00011002000075a7 */ /* 0x000ee400080011ff */
[----:B---3--:R-:W-:Y:S05]  /*19f0*/  @!P0 BRA `(.L_x_24) ;  /* 0x0000006000648947 */ /* 0x008fea0003800000 */
.L_x_124:
[----:B------:R-:W-:Y:S01]  /*1a00*/  VIADD R9, R9, 0x1 ;  /* 0x0000000109097836 */ /* 0x000fe20000000000 */
[----:B------:R3:W-:Y:S04]  /*1a10*/  SYNCS.ARRIVE.TRANS64.A1T0 RZ, [R0+URZ+0x100], RZ ;  /* 0x000100ff00ff79a7 */ /* 0x0007e800081000ff */
[----:B------:R-:W-:-:S04]  /*1a20*/  ISETP.NE.AND P0, PT, R9, 0x2, PT ;  /* 0x000000020900780c */ /* 0x000fc80003f05270 */
[----:B------:R-:W-:Y:S02]  /*1a30*/  SEL R9, R9, RZ, P0 ;  /* 0x000000ff09097207 */ /* 0x000fe40000000000 */
[----:B---3--:R-:W-:-:S04]  /*1a40*/  SEL R0, RZ, 0x1, P0 ;  /* 0x00000001ff007807 */ /* 0x008fc80000000000 */
[----:B------:R-:W-:-:S07]  /*1a50*/  LOP3.LUT R8, R8, R0, RZ, 0x3c, !PT ;  /* 0x0000000008087212 */ /* 0x000fce00078e3cff */
.L_x_23:
[----:B------:R-:W-:Y:S01]  /*1a60*/  UMOV UR13, 0x400 ;  /* 0x00000400000d7882 */ /* 0x000fe20000000000 */
[----:B------:R-:W-:Y:S01]  /*1a70*/  SHF.L.U32 R0, R12, 0x1f, RZ ;  /* 0x0000001f0c007819 */ /* 0x000fe200000006ff */
[----:B--2---:R-:W-:Y:S02]  /*1a80*/  ULEA UR13, UR54, UR13, 0x18 ;  /* 0x0000000d360d7291 */ /* 0x004fe4000f8ec0ff */
[----:B------:R-:W-:Y:S02]  /*1a90*/  UISETP.GE.U32.AND UP0, UPT, UR49, 0xff, UPT ;  /* 0x000000ff3100788c */ /* 0x000fe4000bf06070 */
[----:B------:R-:W-:Y:S02]  /*1aa0*/  ULEA UR4, UR21, UR13, 0x3 ;  /* 0x0000000d15047291 */ /* 0x000fe4000f8e18ff */
[----:B------:R-:W-:Y:S02]  /*1ab0*/  USHF.L.U32 UR35, UR26, 0x6, URZ ;  /* 0x000000061a237899 */ /* 0x000fe400080006ff */
[----:B------:R-:W-:Y:S01]  /*1ac0*/  ULEA UR19, UR27, UR48, 0x6 ;  /* 0x000000301b137291 */ /* 0x000fe2000f8e30ff */
[----:B------:R-:W-:-:S04]  /*1ad0*/  UMOV UR14, URZ ;  /* 0x000000ff000e7c82 */ /* 0x000fc80008000000 */
[----:B------:R2:W3:Y:S01]  /*1ae0*/  SYNCS.PHASECHK.TRANS64.TRYWAIT P0, [UR4+0x30], R0 ;  /* 0x00003000ff0075a7 */ /* 0x0004e20008001104 */
[----:B------:R-:W-:Y:S06]  /*1af0*/  BRA.U !UP0, `(.L_x_25) ;  /* 0x0000000108f07547 */ /* 0x000fec000b800000 */
[----:B------:R-:W-:Y:S01]  /*1b00*/  UMOV UR15, URZ ;  /* 0x000000ff000f7c82 */ /* 0x000fe20008000000 */
[----:B------:R-:W-:-:S05]  /*1b10*/  UMOV UR4, UR21 ;  /* 0x0000001500047c82 */ /* 0x000fca0008000000 */
.L_x_31:
[----:B------:R-:W-:Y:S01]  /*1b20*/  ULEA UR33, UR4, UR13, 0x3 ;  /* 0x0000000d04217291 */ /* 0x000fe2000f8e18ff */
[----:B---3--:R-:W-:Y:S01]  /*1b30*/  @!P3 MOV R2, 0x8000 ;  /* 0x000080000002b802 */ /* 0x008fe20000000f00 */
[----:B-1-3--:R-:W-:Y:S10]  /*1b40*/  @P0 BRA `(.L_x_26) ;  /* 0x00000000000c0947 */ /* 0x00aff40003800000 */
[----:B------:R-:W-:-:S04]  /*1b50*/  SHF.L.U32 R3, R12, 0x1f, RZ ;  /* 0x0000001f0c037819 */ /* 0x000fc800000006ff */
[----:B------:R-:W3:Y:S02]  /*1b60*/  SYNCS.PHASECHK.TRANS64.TRYWAIT P0, [UR33+0x30], R3 ;  /* 0x00003003ff0075a7 */ /* 0x000ee40008001121 */
[----:B---3--:R-:W-:Y:S05]  /*1b70*/  @!P0 BRA `(.L_x_27) ;  /* 0x0000006000188947 */ /* 0x008fea0003800000 */
.L_x_26:
[----:B------:R3:W-:Y:S01]  /*1b80*/  @!P3 SYNCS.ARRIVE.TRANS64 RZ, [UR33], R2 ;  /* 0x00000002ffffb9a7 */ /* 0x0007e20008000021 */
[----:B------:R-:W-:-:S04]  /*1b90*/  ULOP3.LUT UR5, UR29, 0x2, URZ, 0xfc, !UPT ;  /* 0x000000021d057892 */ /* 0x000fc8000f8efcff */
[----:B------:R-:W-:-:S09]  /*1ba0*/  UISETP.NE.AND UP0, UPT, UR5, 0x2, UPT ;  /* 0x000000020500788c */ /* 0x000fd2000bf05270 */
[----:B------:R-:W-:Y:S05]  /*1bb0*/  BRA.U UP0, `(.L_x_28) ;  /* 0x0000000100047547 */ /* 0x000fea000b800000 */
[----:B-1----:R-:W-:Y:S05]  /*1bc0*/  BPT.TRAP 0x1 ;  /* 0x000000040000795c */ /* 0x002fea0000300000 */
.L_x_28:
[----:B------:R-:W-:Y:S04]  /*1bd0*/  BSSY.RECONVERGENT B0, `(.L_x_29) ;  /* 0x0000003000007945 */ /* 0x000fe80003800200 */
[----:B------:R-:W-:Y:S05]  /*1be0*/  @P2 BRA `(.L_x_30) ;  /* 0x0000000000042947 */ /* 0x000fea0003800000 */
[----:B-1----:R-:W-:Y:S05]  /*1bf0*/  BPT.TRAP 0x1 ;  /* 0x000000040000795c */ /* 0x002fea0000300000 */
.L_x_30:
[----:B-1----:R-:W-:Y:S05]  /*1c00*/  BSYNC.RECONVERGENT B0 ;  /* 0x0000000000007941 */ /* 0x002fea0003800200 */
.L_x_29:
[----:B------:R-:W-:Y:S02]  /*1c10*/  UIADD3 UR5, UPT, UPT, UR4, 0x1, URZ ;  /* 0x0000000104057890 */ /* 0x000fe4000fffe0ff */
[----:B------:R-:W-:Y:S02]  /*1c20*/  ULEA UR24, UR4, UR13, 0xe ;  /* 0x0000000d04187291 */ /* 0x000fe4000f8e70ff */
[----:B------:R-:W-:Y:S02]  /*1c30*/  UISETP.NE.AND UP0, UPT, UR5, 0x6, UPT ;  /* 0x000000060500788c */ /* 0x000fe4000bf05270 */
[----:B------:R-:W-:Y:S02]  /*1c40*/  ULEA UR8, UR4, UR23, 0xd ;  /* 0x0000001704087291 */ /* 0x000fe4000f8e68ff */
[----:B------:R-:W-:Y:S02]  /*1c50*/  USEL UR6, URZ, 0x1, UP0 ;  /* 0x00000001ff067887 */ /* 0x000fe40008000000 */
[----:B------:R-:W-:-:S02]  /*1c60*/  USEL UR21, UR5, URZ, UP0 ;  /* 0x000000ff05157287 */ /* 0x000fc40008000000 */
[----:B------:R-:W-:Y:S02]  /*1c70*/  UIADD3 UR4, UP0, UPT, UR38, 0x180, URZ ;  /* 0x0000018026047890 */ /* 0x000fe4000ff1e0ff */
[----:B------:R-:W-:Y:S01]  /*1c80*/  ULEA UR5, UR21, UR13, 0x3 ;  /* 0x0000000d15057291 */ /* 0x000fe2000f8e18ff */
[----:B------:R-:W-:Y:S01]  /*1c90*/  LOP3.LUT R12, R12, UR6, RZ, 0x3c, !PT ;  /* 0x000000060c0c7c12 */ /* 0x000fe2000f8e3cff */
[----:B------:R-:W-:Y:S02]  /*1ca0*/  USHF.L.U32 UR34, UR15, 0x7, URZ ;  /* 0x000000070f227899 */ /* 0x000fe400080006ff */
[----:B------:R-:W-:Y:S01]  /*1cb0*/  UIADD3 UR15, UPT, UPT, UR15, 0x1, URZ ;  /* 0x000000010f0f7890 */ /* 0x000fe2000fffe0ff */
[----:B--2---:R-:W-:Y:S01]  /*1cc0*/  SHF.L.U32 R0, R12, 0x1f, RZ ;  /* 0x0000001f0c007819 */ /* 0x004fe200000006ff */
[----:B------:R-:W-:Y:S02]  /*1cd0*/  UIADD3 UR6, UP1, UPT, UR38, 0x80, URZ ;  /* 0x0000008026067890 */ /* 0x000fe4000ff3e0ff */
[----:B------:R-:W-:Y:S01]  /*1ce0*/  ULEA UR8, UR8, UR13, 0x1 ;  /* 0x0000000d08087291 */ /* 0x000fe2000f8e08ff */
[----:B------:R4:W1:Y:S01]  /*1cf0*/  SYNCS.PHASECHK.TRANS64.TRYWAIT P0, [UR5+0x30], R0 ;  /* 0x00003000ff0075a7 */ /* 0x0008620008001105 */
[----:B------:R-:W-:-:S02]  /*1d00*/  UIADD3.X UR5, UPT, UPT, URZ, UR39, URZ, UP0, !UPT ;  /* 0x00000027ff057290 */ /* 0x000fc400087fe4ff */
[----:B------:R-:W-:Y:S02]  /*1d10*/  UISETP.NE.AND UP0, UPT, UR15, UR22, UPT ;  /* 0x000000160f00728c */ /* 0x000fe4000bf05270 */
[----:B------:R-:W-:Y:S02]  /*1d20*/  UIADD3.X UR7, UPT, UPT, URZ, UR39, URZ, UP1, !UPT ;  /* 0x00000027ff077290 */ /* 0x000fe40008ffe4ff */
[----:B------:R-:W-:Y:S02]  /*1d30*/  UIADD3 UR32, UPT, UPT, UR24, 0x3400, URZ ;  /* 0x0000340018207890 */ /* 0x000fe4000fffe0ff */
[----:B------:R-:W-:Y:S02]  /*1d40*/  UIADD3 UR26, UPT, UPT, UR34, 0x40, URZ ;  /* 0x00000040221a7890 */ /* 0x000fe4000fffe0ff */
[----:B------:R-:W-:Y:S02]  /*1d50*/  UIADD3 UR24, UPT, UPT, UR24, 0x5400, URZ ;  /* 0x0000540018187890 */ /* 0x000fe4000fffe0ff */
[----:B------:R-:W-:-:S02]  /*1d60*/  UIADD3 UR16, UPT, UPT, UR8, 0x1b400, URZ ;  /* 0x0001b40008107890 */ /* 0x000fc4000fffe0ff */
[----:B------:R-:W-:Y:S01]  /*1d70*/  UIADD3 UR8, UPT, UPT, UR8, 0x1d400, URZ ;  /* 0x0001d40008087890 */ /* 0x000fe2000fffe0ff */
[----:B------:R-:W-:Y:S01]  /*1d80*/  UMOV UR30, 0x0 ;  /* 0x00000000001e7882 */ /* 0x000fe20000000000 */
[----:B------:R-:W-:Y:S01]  /*1d90*/  UMOV UR31, 0x10000000 ;  /* 0x10000000001f7882 */ /* 0x000fe20000000000 */
[----:B------:R-:W-:Y:S01]  /*1da0*/  UMOV UR25, UR33 ;  /* 0x0000002100197c82 */ /* 0x000fe20008000000 */
[----:B------:R-:W-:Y:S01]  /*1db0*/  UMOV UR27, UR35 ;  /* 0x00000023001b7c82 */ /* 0x000fe20008000000 */
[----:B------:R-:W-:Y:S01]  /*1dc0*/  UMOV UR28, UR36 ;  /* 0x00000024001c7c82 */ /* 0x000fe20008000000 */
[----:B------:R-:W-:Y:S01]  /*1dd0*/  UMOV UR14, 0xff0000 ;  /* 0x00ff0000000e7882 */ /* 0x000fe20000000000 */
[----:B------:R-:W-:Y:S01]  /*1de0*/  UMOV UR17, UR33 ;  /* 0x0000002100117c82 */ /* 0x000fe20008000000 */
[----:B------:R-:W-:Y:S01]  /*1df0*/  UMOV UR20, UR36 ;  /* 0x0000002400147c82 */ /* 0x000fe20008000000 */
[----:B------:R-:W-:Y:S01]  /*1e00*/  UMOV UR18, UR34 ;  /* 0x0000002200127c82 */ /* 0x000fe20008000000 */
[----:B------:R-:W-:Y:S01]  /*1e10*/  UTMALDG.3D [UR32], [UR6], desc[UR30] ;  /* 0x00001e20060075b4 */ /* 0x000fe20008011000 */
[----:B------:R-:W-:Y:S01]  /*1e20*/  UMOV UR11, UR19 ;  /* 0x00000013000b7c82 */ /* 0x000fe20008000000 */
[----:B------:R-:W-:Y:S01]  /*1e30*/  UMOV UR12, UR36 ;  /* 0x00000024000c7c82 */ /* 0x000fe20008000000 */
[----:B------:R-:W-:Y:S01]  /*1e40*/  UMOV UR9, UR33 ;  /* 0x0000002100097c82 */ /* 0x000fe20008000000 */
[----:B------:R-:W-:Y:S01]  /*1e50*/  UMOV UR10, UR26 ;  /* 0x0000001a000a7c82 */ /* 0x000fe20008000000 */
[----:B------:R-:W-:Y:S01]  /*1e60*/  UTMALDG.3D [UR24], [UR6], desc[UR30] ;  /* 0x00001e18060075b4 */ /* 0x000fe20008011000 */
[----:B------:R-:W-:Y:S01]  /*1e70*/  UTMALDG.3D.MULTICAST [UR16], [UR4], UR14, desc[UR30] ;  /* 0x00001e10040073b4 */ /* 0x000fe2000801180e */
[----:B------:R2:W-:Y:S02]  /*1e80*/  UTMALDG.3D.MULTICAST [UR8], [UR4], UR14, desc[UR30] ;  /* 0x00001e08040073b4 */ /* 0x0005e4000801180e */
[----:B--2---:R-:W-:Y:S01]  /*1e90*/  UMOV UR14, UR22 ;  /* 0x00000016000e7c82 */ /* 0x004fe20008000000 */
[----:B------:R-:W-:Y:S01]  /*1ea0*/  UMOV UR4, UR21 ;  /* 0x0000001500047c82 */ /* 0x000fe20008000000 */
[----:B----4-:R-:W-:Y:S05]  /*1eb0*/  BRA.U UP0, `(.L_x_31) ;  /* 0xfffffffd00187547 */ /* 0x010fea000b83ffff */
.L_x_25:
[----:B------:R-:W-:Y:S01]  /*1ec0*/  ULEA UR4, UR21, UR13, 0x3 ;  /* 0x0000000d15047291 */ /* 0x000fe2000f8e18ff */
[----:B--2---:R-:W-:Y:S01]  /*1ed0*/  SHF.L.U32 R0, R12, 0x1f, RZ ;  /* 0x0000001f0c007819 */ /* 0x004fe200000006ff */
[----:B------:R-:W-:Y:S01]  /*1ee0*/  @!P1 SYNCS.ARRIVE.TRANS64.A1T0 RZ, [UR13+0x98], RZ ;  /* 0x000098ffffff99a7 */ /* 0x000fe2000810000d */
[----:B------:R-:W-:-:S06]  /*1ef0*/  UISETP.GT.AND UP0, UPT, UR46, UR45, UPT ;  /* 0x0000002d2e00728c */ /* 0x000fcc000bf04270 */
[----:B-1-3--:R1:W2:Y:S03]  /*1f00*/  SYNCS.PHASECHK.TRANS64.TRYWAIT P0, [UR4+0x30], R0 ;  /* 0x00003000ff0075a7 */ /* 0x00a2a60008001104 */
[----:B------:R-:W-:Y:S05]  /*1f10*/  BRA.U !UP0, `(.L_x_32) ;  /* 0x0000000108ec7547 */ /* 0x000fea000b800000 */
[----:B------:R-:W-:Y:S01]  /*1f20*/  UIADD3 UR15, UPT, UPT, UR47, UR14, URZ ;  /* 0x0000000e2f0f7290 */ /* 0x000fe2000fffe0ff */
[----:B------:R-:W-:-:S11]  /*1f30*/  UMOV UR4, UR21 ;  /* 0x0000001500047c82 */ /* 0x000fd60008000000 */
.L_x_38:
[----:B------:R-:W-:Y:S01]  /*1f40*/  ULEA UR33, UR4, UR13, 0x3 ;  /* 0x0000000d04217291 */ /* 0x000fe2000f8e18ff */
[----:B--2---:R-:W-:Y:S01]  /*1f50*/  @!P3 MOV R2, 0x8000 ;  /* 0x000080000002b802 */ /* 0x004fe20000000f00 */
[----:B--2-4-:R-:W-:Y:S10]  /*1f60*/  @P0 BRA `(.L_x_33) ;  /* 0x00000000000c0947 */ /* 0x014ff40003800000 */
[----:B------:R-:W-:-:S04]  /*1f70*/  SHF.L.U32 R3, R12, 0x1f, RZ ;  /* 0x0000001f0c037819 */ /* 0x000fc800000006ff */
[----:B------:R-:W2:Y:S02]  /*1f80*/  SYNCS.PHASECHK.TRANS64.TRYWAIT P0, [UR33+0x30], R3 ;  /* 0x00003003ff0075a7 */ /* 0x000ea40008001121 */
[----:B--2---:R-:W-:Y:S05]  /*1f90*/  @!P0 BRA `(.L_x_34) ;  /* 0x0000005c00288947 */ /* 0x004fea0003800000 */
.L_x_33:
[----:B------:R2:W-:Y:S01]  /*1fa0*/  @!P3 SYNCS.ARRIVE.TRANS64 RZ, [UR33], R2 ;  /* 0x00000002ffffb9a7 */ /* 0x0005e20008000021 */
[----:B------:R-:W-:-:S04]  /*1fb0*/  ULOP3.LUT UR5, UR29, 0x2, URZ, 0xfc, !UPT ;  /* 0x000000021d057892 */ /* 0x000fc8000f8efcff */
[----:B------:R-:W-:-:S09]  /*1fc0*/  UISETP.NE.AND UP0, UPT, UR5, 0x2, UPT ;  /* 0x000000020500788c */ /* 0x000fd2000bf05270 */
[----:B------:R-:W-:Y:S05]  /*1fd0*/  BRA.U UP0, `(.L_x_35) ;  /* 0x0000000100047547 */ /* 0x000fea000b800000 */
[----:B------:R-:W-:Y:S05]  /*1fe0*/  BPT.TRAP 0x1 ;  /* 0x000000040000795c */ /* 0x000fea0000300000 */
.L_x_35:
[----:B------:R-:W-:Y:S04]  /*1ff0*/  BSSY.RECONVERGENT B0, `(.L_x_36) ;  /* 0x0000003000007945 */ /* 0x000fe80003800200 */
[----:B------:R-:W-:Y:S05]  /*2000*/  @P2 BRA `(.L_x_37) ;  /* 0x0000000000042947 */ /* 0x000fea0003800000 */
[----:B------:R-:W-:Y:S05]  /*2010*/  BPT.TRAP 0x1 ;  /* 0x000000040000795c */ /* 0x000fea0000300000 */
.L_x_37:
[----:B------:R-:W-:Y:S05]  /*2020*/  BSYNC.RECONVERGENT B0 ;  /* 0x0000000000007941 */ /* 0x000fea0003800200 */
.L_x_36:
        /* <DEDUP_REMOVED lines=11> */
[----:B-1----:R-:W-:Y:S01]  /*20e0*/  SHF.L.U32 R0, R12, 0x1f, RZ ;  /* 0x0000001f0c007819 */ /* 0x002fe200000006ff */
[----:B------:R-:W-:Y:S02]  /*20f0*/  UIADD3 UR6, UP1, UPT, UR38, 0x80, URZ ;  /* 0x0000008026067890 */ /* 0x000fe4000ff3e0ff */
[----:B------:R-:W-:Y:S01]  /*2100*/  ULEA UR8, UR8, UR13, 0x1 ;  /* 0x0000000d08087291 */ /* 0x000fe2000f8e08ff */
[----:B------:R3:W4:Y:S01]  /*2110*/  SYNCS.PHASECHK.TRANS64.TRYWAIT P0, [UR5+0x30], R0 ;  /* 0x00003000ff0075a7 */ /* 0x0007220008001105 */
        /* <DEDUP_REMOVED lines=16> */
[----:B------:R-:W-:Y:S01]  /*2220*/  UTMALDG.3D [UR32], [UR6], desc[UR30] ;  /* 0x00001e20060075b4 */ /* 0x000fe20008011000 */
[----:B------:R-:W-:Y:S01]  /*2230*/  UMOV UR18, UR34 ;  /* 0x0000002200127c82 */ /* 0x000fe20008000000 */
[----:B------:R-:W-:Y:S01]  /*2240*/  UMOV UR11, UR19 ;  /* 0x00000013000b7c82 */ /* 0x000fe20008000000 */
[----:B------:R-:W-:Y:S01]  /*2250*/  UMOV UR12, UR36 ;  /* 0x00000024000c7c82 */ /* 0x000fe20008000000 */
[----:B------:R-:W-:Y:S01]  /*2260*/  UMOV UR9, UR33 ;  /* 0x0000002100097c82 */ /* 0x000fe20008000000 */
[----:B------:R-:W-:Y:S01]  /*2270*/  UMOV UR10, UR26 ;  /* 0x0000001a000a7c82 */ /* 0x000fe20008000000 */
[----:B------:R-:W-:Y:S01]  /*2280*/  UTMALDG.3D [UR24], [UR6], desc[UR30] ;  /* 0x00001e18060075b4 */ /* 0x000fe20008011000 */
[----:B------:R-:W-:Y:S01]  /*2290*/  UTMALDG.3D.MULTICAST [UR16], [UR4], UR37, desc[UR30] ;  /* 0x00001e10040073b4 */ /* 0x000fe20008011825 */
[----:B------:R1:W-:Y:S02]  /*22a0*/  UTMALDG.3D.MULTICAST [UR8], [UR4], UR37, desc[UR30] ;  /* 0x00001e08040073b4 */ /* 0x0003e40008011825 */
[----:B-1----:R-:W-:Y:S01]  /*22b0*/  UMOV UR4, UR21 ;  /* 0x0000001500047c82 */ /* 0x002fe20008000000 */
[----:B---3--:R-:W-:Y:S05]  /*22c0*/  BRA.U UP0, `(.L_x_38) ;  /* 0xfffffffd001c7547 */ /* 0x008fea000b83ffff */
.L_x_32:
[C---:B------:R-:W-:Y:S01]  /*22d0*/  LEA R3, R11.reuse, UR13, 0x3 ;  /* 0x0000000d0b037c11 */ /* 0x040fe2000f8e18ff */
[----:B------:R-:W-:Y:S01]  /*22e0*/  NOP ;  /* 0x0000000000007918 */ /* 0x000fe20000000000 */
[----:B-1----:R-:W-:Y:S02]  /*22f0*/  SHF.L.U32 R0, R10, 0x1f, RZ ;  /* 0x0000001f0a007819 */ /* 0x002fe400000006ff */
[----:B------:R-:W-:Y:S02]  /*2300*/  LEA R4, R11, UR13, 0x4 ;  /* 0x0000000d0b047c11 */ /* 0x000fe4000f8e20ff */
[----:B--2-4-:R-:W1:Y:S02]  /*2310*/  SYNCS.PHASECHK.TRANS64.TRYWAIT P0, [R3+URZ+0xa0], R0 ;  /* 0x0000a000030075a7 */ /* 0x014e6400080011ff */
[----:B-1----:R-:W-:Y:S05]  /*2320*/  @!P0 BRA `(.L_x_39) ;  /* 0x00000058005c8947 */ /* 0x002fea0003800000 */
.L_x_127:
[----:B------:R-:W2:Y:S01]  /*2330*/  LDS.128 R4, [R4+0x130] ;  /* 0x0001300004047984 */ /* 0x000ea20000000c00 */
[----:B------:R-:W-:Y:S01]  /*2340*/  UISETP.GE.AND UP0, UPT, UR42, 0x1, UPT ;  /* 0x000000012a00788c */ /* 0x000fe2000bf06270 */
[----:B------:R-:W-:Y:S01]  /*2350*/  @!PT LDS RZ, [RZ] ;  /* 0x00000000fffff984 */ /* 0x000fe20000000800 */
[----:B------:R-:W-:Y:S01]  /*2360*/  @!PT LDS RZ, [RZ] ;  /* 0x00000000fffff984 */ /* 0x000fe20000000800 */
[----:B------:R-:W-:Y:S01]  /*2370*/  @!PT LDS RZ, [RZ] ;  /* 0x00000000fffff984 */ /* 0x000fe20000000800 */
[----:B------:R-:W-:Y:S01]  /*2380*/  @!PT LDS RZ, [RZ] ;  /* 0x00000000fffff984 */ /* 0x000fe20000000800 */
[----:B------:R3:W-:Y:S06]  /*2390*/  MEMBAR.ALL.CTA ;  /* 0x0000000000007992 */ /* 0x0007ec0000008000 */
[----:B---3--:R-:W3:Y:S01]  /*23a0*/  FENCE.VIEW.ASYNC.S ;  /* 0x00000000000073c6 */ /* 0x008ee20000000000 */
[----:B--2---:R-:W-:-:S13]  /*23b0*/  LOP3.LUT P0, RZ, R6, 0x1, RZ, 0xc0, !PT ;  /* 0x0000000106ff7812 */ /* 0x004fda000780c0ff */
[----:B---3--:R-:W-:Y:S01]  /*23c0*/  VOTEU.ANY UP1, P0 ;  /* 0x0000000000ff7886 */ /* 0x008fe20000020100 */
[----:B------:R-:W-:-:S13]  /*23d0*/  PLOP3.LUT P0, PT, PT, PT, UP1, 0x80, 0x8 ;  /* 0x000000000008781c */ /* 0x000fda0003f0f018 */
[----:B-1----:R-:W-:Y:S02]  /*23e0*/  @P0 LOP3.LUT R0, R5, 0xffff, RZ, 0xc0, !PT ;  /* 0x0000ffff05000812 */ /* 0x002fe400078ec0ff */
[----:B------:R-:W-:Y:S02]  /*23f0*/  @P0 MOV R2, R4 ;  /* 0x0000000400020202 */ /* 0x000fe40000000f00 */
[----:B------:R-:W-:Y:S01]  /*2400*/  @P0 R2UR UR5, R0 ;  /* 0x00000000000502ca */ /* 0x000fe200000e0000 */
[----:B------:R-:W-:Y:S01]  /*2410*/  VIADD R0, R3, 0xb0 ;  /* 0x000000b003007836 */ /* 0x000fe20000000000 */
[----:B------:R-:W-:Y:S02]  /*2420*/  @P0 SHF.R.U32.HI R4, RZ, 0x10, R5 ;  /* 0x00000010ff040819 */ /* 0x000fe40000011605 */
[----:B------:R-:W-:Y:S02]  /*2430*/  @P0 R2UR UR6, R2 ;  /* 0x00000000020602ca */ /* 0x000fe400000e0000 */
[----:B------:R-:W-:-:S02]  /*2440*/  PRMT R0, RZ, 0x654, R0 ;  /* 0x00000654ff007816 */ /* 0x000fc40000000000 */
[----:B------:R-:W-:Y:S02]  /*2450*/  @P0 R2UR UR4, R4 ;  /* 0x00000000040402ca */ /* 0x000fe400000e0000 */
[----:B------:R1:W-:Y:S03]  /*2460*/  SYNCS.ARRIVE.TRANS64.RED.A1T0 RZ, [R0+URZ], RZ ;  /* 0x000000ff00ff79a7 */ /* 0x0003e600081004ff */
[----:B------:R-:W-:-:S04]  /*2470*/  @UP1 UMOV UR40, UR5 ;  /* 0x0000000500281c82 */ /* 0x000fc80008000000 */
[----:B------:R-:W-:-:S04]  /*2480*/  @UP1 UMOV UR41, UR6 ;  /* 0x0000000600291c82 */ /* 0x000fc80008000000 */
[----:B------:R-:W-:Y:S01]  /*2490*/  @UP1 UMOV UR36, UR4 ;  /* 0x0000000400241c82 */ /* 0x000fe20008000000 */
[----:B------:R-:W-:Y:S05]  /*24a0*/  BRA.U !UP0, `(.L_x_40) ;  /* 0x0000000108d47547 */ /* 0x000fea000b800000 */
[----:B------:R-:W2:Y:S01]  /*24b0*/  LDCU.128 UR16, c[0x0][0xb10] ;  /* 0x00016200ff1077ac */ /* 0x000ea20008000c00 */
[----:B------:R-:W3:Y:S01]  /*24c0*/  LDCU UR12, c[0x0][0xb20] ;  /* 0x00016400ff0c77ac */ /* 0x000ee20008000800 */
[----:B------:R-:W4:Y:S01]  /*24d0*/  LDCU UR20, c[0x0][0xb0c] ;  /* 0x00016180ff1477ac */ /* 0x000f220008000800 */
[----:B------:R-:W1:Y:S01]  /*24e0*/  LDCU.64 UR8, c[0x0][0xb28] ;  /* 0x00016500ff0877ac */ /* 0x000e620008000a00 */
[----:B------:R-:W-:Y:S02]  /*24f0*/  UISETP.NE.AND UP3, UPT, UR42, 0x1, UPT ;  /* 0x000000012a00788c */ /* 0x000fe4000bf65270 */
[----:B--2---:R-:W-:Y:S02]  /*2500*/  UIMAD.WIDE.U32 UR6, UR43, UR19, URZ ;  /* 0x000000132b0672a5 */ /* 0x004fe4000f8e00ff */
[----:B------:R-:W-:Y:S02]  /*2510*/  UIMAD.WIDE.U32 UR4, UR44, UR16, URZ ;  /* 0x000000102c0472a5 */ /* 0x000fe4000f8e00ff */
[----:B------:R-:W-:-:S02]  /*2520*/  UISETP.NE.AND UP0, UPT, UR18, 0x1, UPT ;  /* 0x000000011200788c */ /* 0x000fc4000bf05270 */
[----:B------:R-:W-:Y:S01]  /*2530*/  UIMAD.WIDE.U32 UR24, UR40, UR19, URZ ;  /* 0x00000013281872a5 */ /* 0x000fe2000f8e00ff */
[----:B------:R-:W-:Y:S02]  /*2540*/  UMOV UR6, UR7 ;  /* 0x0000000700067c82 */ /* 0x000fe40008000000 */
[----:B------:R-:W-:Y:S01]  /*2550*/  UMOV UR4, UR5 ;  /* 0x0000000500047c82 */ /* 0x000fe20008000000 */
[----:B---3--:R-:W-:Y:S02]  /*2560*/  USHF.R.U32.HI UR6, URZ, UR12, UR6 ;  /* 0x0000000cff067299 */ /* 0x008fe40008011606 */
[----:B----4-:R-:W-:Y:S02]  /*2570*/  UISETP.NE.AND UP2, UPT, UR20, 0x1, UPT ;  /* 0x000000011400788c */ /* 0x010fe4000bf45270 */
[----:B------:R-:W-:Y:S02]  /*2580*/  USHF.R.U32.HI UR4, URZ, UR17, UR4 ;  /* 0x00000011ff047299 */ /* 0x000fe40008011604 */
[----:B------:R-:W-:-:S02]  /*2590*/  USEL UR5, UR43, UR6, !UP0 ;  /* 0x000000062b057287 */ /* 0x000fc4000c000000 */
[----:B------:R-:W-:Y:S02]  /*25a0*/  USEL UR6, UR44, UR4, !UP2 ;  /* 0x000000042c067287 */ /* 0x000fe4000d000000 */
[----:B-1----:R-:W-:Y:S01]  /*25b0*/  UIMAD.WIDE.U32 UR10, UR5, UR8, URZ ;  /* 0x00000008050a72a5 */ /* 0x002fe2000f8e00ff */
[----:B------:R-:W-:Y:S01]  /*25c0*/  UMOV UR4, UR25 ;  /* 0x0000001900047c82 */ /* 0x000fe20008000000 */
[----:B------:R-:W-:Y:S02]  /*25d0*/  UIMAD.WIDE.U32 UR14, UR41, UR16, URZ ;  /* 0x00000010290e72a5 */ /* 0x000fe4000f8e00ff */
[----:B------:R-:W-:-:S03]  /*25e0*/  UIMAD.WIDE.U32 UR24, UR6, UR8, URZ ;  /* 0x00000008061872a5 */ /* 0x000fc6000f8e00ff */
[----:B------:R-:W-:Y:S01]  /*25f0*/  UMOV UR10, UR11 ;  /* 0x0000000b000a7c82 */ /* 0x000fe20008000000 */
[----:B------:R-:W-:Y:S02]  /*2600*/  USHF.R.U32.HI UR4, URZ, UR12, UR4 ;  /* 0x0000000cff047299 */ /* 0x000fe40008011604 */
[----:B------:R-:W-:Y:S01]  /*2610*/  @UP3 USHF.R.U32.HI UR5, URZ, UR9, UR10 ;  /* 0x00000009ff053299 */ /* 0x000fe2000801160a */
[----:B------:R-:W-:Y:S01]  /*2620*/  UMOV UR14, UR15 ;  /* 0x0000000f000e7c82 */ /* 0x000fe20008000000 */
[----:B------:R-:W-:Y:S01]  /*2630*/  UMOV UR24, UR25 ;  /* 0x0000001900187c82 */ /* 0x000fe20008000000 */
[----:B------:R-:W-:Y:S02]  /*2640*/  USHF.R.U32.HI UR17, URZ, UR17, UR14 ;  /* 0x00000011ff117299 */ /* 0x000fe4000801160e */
[----:B------:R-:W-:Y:S02]  /*2650*/  USEL UR4, UR40, UR4, !UP0 ;  /* 0x0000000428047287 */ /* 0x000fe4000c000000 */
[----:B------:R-:W-:-:S02]  /*2660*/  @UP3 USHF.R.U32.HI UR6, URZ, UR9, UR24 ;  /* 0x00000009ff063299 */ /* 0x000fc40008011618 */
[----:B------:R-:W-:Y:S02]  /*2670*/  UIMAD UR7, UR42, UR5, URZ ;  /* 0x000000052a0772a4 */ /* 0x000fe4000f8e02ff */
[----:B------:R-:W-:Y:S02]  /*2680*/  USEL UR5, UR41, UR17, !UP2 ;  /* 0x0000001129057287 */ /* 0x000fe4000d000000 */
[----:B------:R-:W-:Y:S02]  /*2690*/  UIMAD UR10, UR42, UR6, URZ ;  /* 0x000000062a0a72a4 */ /* 0x000fe4000f8e02ff */
[----:B------:R-:W-:Y:S02]  /*26a0*/  UISETP.GE.AND UP0, UPT, UR4, UR7, UPT ;  /* 0x000000070400728c */ /* 0x000fe4000bf06270 */
[----:B------:R-:W-:Y:S02]  /*26b0*/  UIMAD.WIDE.U32 UR14, UR4, UR8, URZ ;  /* 0x00000008040e72a5 */ /* 0x000fe4000f8e00ff */
[----:B------:R-:W-:-:S02]  /*26c0*/  UISETP.GE.OR UP0, UPT, UR5, UR10, UP0 ;  /* 0x0000000a0500728c */ /* 0x000fc40008706670 */
[----:B------:R-:W-:Y:S02]  /*26d0*/  UIMAD.WIDE.U32 UR10, UR5, UR8, URZ ;  /* 0x00000008050a72a5 */ /* 0x000fe4000f8e00ff */
[----:B------:R-:W-:Y:S01]  /*26e0*/  UIADD3 UR12, UPT, UPT, -UR4, URZ, URZ ;  /* 0x000000ff040c7290 */ /* 0x000fe2000fffe1ff */
[----:B------:R-:W-:Y:S01]  /*26f0*/  UMOV UR8, UR15 ;  /* 0x0000000f00087c82 */ /* 0x000fe20008000000 */
[----:B------:R-:W-:Y:S02]  /*2700*/  UIADD3 UR10, UPT, UPT, -UR5, URZ, URZ ;  /* 0x000000ff050a7290 */ /* 0x000fe4000fffe1ff */
[----:B------:R-:W-:-:S03]  /*2710*/  USHF.R.U32.HI UR8, URZ, UR9, UR8 ;  /* 0x00000009ff087299 */ /* 0x000fc60008011608 */
[----:B------:R-:W-:Y:S01]  /*2720*/  @!UP0 UMOV UR7, UR11 ;  /* 0x0000000b00078c82 */ /* 0x000fe20008000000 */
[----:B------:R-:W-:Y:S02]  /*2730*/  UIMAD UR12, UR18, UR12, UR40 ;  /* 0x0000000c120c72a4 */ /* 0x000fe4000f8e0228 */
[----:B------:R-:W-:Y:S02]  /*2740*/  USEL UR8, UR4, UR8, !UP3 ;  /* 0x0000000804087287 */ /* 0x000fe4000d800000 */
[----:B------:R-:W-:Y:S02]  /*2750*/  @!UP0 USHF.R.U32.HI UR7, URZ, UR9, UR7 ;  /* 0x00000009ff078299 */ /* 0x000fe40008011607 */
[----:B------:R-:W-:Y:S02]  /*2760*/  UIADD3 UR9, UPT, UPT, -UR8, URZ, URZ ;  /* 0x000000ff08097290 */ /* 0x000fe4000fffe1ff */
[----:B------:R-:W-:Y:S02]  /*2770*/  @!UP0 USEL UR7, UR5, UR7, !UP3 ;  /* 0x0000000705078287 */ /* 0x000fe4000d800000 */
[----:B------:R-:W-:-:S02]  /*2780*/  UIMAD UR9, UR42, UR9, UR4 ;  /* 0x000000092a0972a4 */ /* 0x000fc4000f8e0204 */
[----:B------:R-:W-:Y:S02]  /*2790*/  @!UP0 UIADD3 UR8, UPT, UPT, UR8, -UR7, URZ ;  /* 0x8000000708088290 */ /* 0x000fe4000fffe0ff */
[----:B------:R-:W-:Y:S02]  /*27a0*/  @!UP0 UIMAD UR7, UR9, UR6, UR7 ;  /* 0x00000006090782a4 */ /* 0x000fe4000f8e0207 */
[----:B------:R-:W-:Y:S02]  /*27b0*/  @!UP0 UIMAD UR4, UR42, UR8, UR5 ;  /* 0x000000082a0482a4 */ /* 0x000fe4000f8e0205 */
[----:B------:R-:W-:Y:S02]  /*27c0*/  UIMAD UR6, UR20, UR10, UR41 ;  /* 0x0000000a140672a4 */ /* 0x000fe4000f8e0229 */
[----:B------:R-:W-:Y:S01]  /*27d0*/  UIMAD UR40, UR4, UR18, UR12 ;  /* 0x00000012042872a4 */ /* 0x000fe2000f8e020c */
[----:B------:R-:W-:Y:S02]  /*27e0*/  @!UP0 UMOV UR5, UR7 ;  /* 0x0000000700058c82 */ /* 0x000fe40008000000 */
[----:B------:R-:W-:-:S12]  /*27f0*/  UIMAD UR41, UR5, UR20, UR6 ;  /* 0x00000014052972a4 */ /* 0x000fd8000f8e0206 */
.L_x_40:
[----:B------:R-:W2:Y:S02]  /*2800*/  LDCU UR4, c[0x0][0xb30] ;  /* 0x00016600ff0477ac */ /* 0x000ea40008000800 */
[----:B--2---:R-:W-:-:S09]  /*2810*/  UISETP.NE.AND UP0, UPT, UR4, 0x1, UPT ;  /* 0x000000010400788c */ /* 0x004fd2000bf05270 */
[----:B------:R-:W-:Y:S05]  /*2820*/  BRA.U UP0, `(.L_x_41) ;  /* 0x0000000100447547 */ /* 0x000fea000b800000 */
[----:B------:R-:W2:Y:S01]  /*2830*/  LDCU.128 UR8, c[0x0][0xb10] ;  /* 0x00016200ff0877ac */ /* 0x000ea20008000c00 */
[----:B------:R-:W3:Y:S01]  /*2840*/  LDCU UR12, c[0x0][0xb0c] ;  /* 0x00016180ff0c77ac */ /* 0x000ee20008000800 */
[----:B------:R-:W4:Y:S01]  /*2850*/  LDCU UR14, c[0x0][0xb20] ;  /* 0x00016400ff0e77ac */ /* 0x000f220008000800 */
[----:B--2---:R-:W-:Y:S02]  /*2860*/  UIMAD.WIDE.U32 UR6, UR41, UR8, URZ ;  /* 0x00000008290672a5 */ /* 0x004fe4000f8e00ff */
[----:B------:R-:W-:Y:S02]  /*2870*/  UIMAD.WIDE.U32 UR4, UR40, UR11, URZ ;  /* 0x0000000b280472a5 */ /* 0x000fe4000f8e00ff */
[----:B---3--:R-:W-:Y:S02]  /*2880*/  UISETP.NE.AND UP2, UPT, UR12, 0x1, UPT ;  /* 0x000000010c00788c */ /* 0x008fe4000bf45270 */
[----:B------:R-:W-:Y:S01]  /*2890*/  UISETP.NE.AND UP0, UPT, UR10, 0x1, UPT ;  /* 0x000000010a00788c */ /* 0x000fe2000bf05270 */
[----:B------:R-:W-:-:S02]  /*28a0*/  UMOV UR6, UR7 ;  /* 0x0000000700067c82 */ /* 0x000fc40008000000 */
[----:B------:R-:W-:Y:S01]  /*28b0*/  UMOV UR4, UR5 ;  /* 0x0000000500047c82 */ /* 0x000fe20008000000 */
[----:B------:R-:W-:Y:S02]  /*28c0*/  USHF.R.U32.HI UR9, URZ, UR9, UR6 ;  /* 0x00000009ff097299 */ /* 0x000fe40008011606 */
[----:B----4-:R-:W-:Y:S02]  /*28d0*/  USHF.R.U32.HI UR4, URZ, UR14, UR4 ;  /* 0x0000000eff047299 */ /* 0x010fe40008011604 */
[----:B------:R-:W-:Y:S02]  /*28e0*/  USEL UR5, UR41, UR9, !UP2 ;  /* 0x0000000929057287 */ /* 0x000fe4000d000000 */
[----:B------:R-:W-:-:S04]  /*28f0*/  USEL UR4, UR40, UR4, !UP0 ;  /* 0x0000000428047287 */ /* 0x000fc8000c000000 */
[----:B------:R-:W-:Y:S02]  /*2900*/  UIADD3 UR6, UPT, UPT, UR5, -UR4, URZ ;  /* 0x8000000405067290 */ /* 0x000fe4000fffe0ff */
[----:B------:R-:W-:Y:S02]  /*2910*/  UIADD3 UR4, UPT, UPT, -UR5, UR4, URZ ;  /* 0x0000000405047290 */ /* 0x000fe4000fffe1ff */
[----:B------:R-:W-:Y:S02]  /*2920*/  UIMAD UR40, UR6, UR10, UR40 ;  /* 0x0000000a062872a4 */ /* 0x000fe4000f8e0228 */
[----:B------:R-:W-:-:S12]  /*2930*/  UIMAD UR41, UR4, UR12, UR41 ;  /* 0x0000000c042972a4 */ /* 0x000fd8000f8e0229 */
.L_x_41:
[----:B------:R-:W-:Y:S01]  /*2940*/  VIADD R11, R11, 0x1 ;  /* 0x000000010b0b7836 */ /* 0x000fe20000000000 */
[----:B------:R-:W-:Y:S02]  /*2950*/  R2UR UR5, R48 ;  /* 0x00000000300572ca */ /* 0x000fe400000e0000 */
[----:B------:R-:W-:Y:S02]  /*2960*/  R2UR UR4, R47 ;  /* 0x000000002f0472ca */ /* 0x000fe400000e0000 */
[C---:B------:R-:W-:Y:S02]  /*2970*/  ISETP.NE.AND P0, PT, R11.reuse, 0x2, PT ;  /* 0x000000020b00780c */ /* 0x040fe40003f05270 */
[----:B------:R-:W-:Y:S02]  /*2980*/  PLOP3.LUT P1, PT, PT, PT, PT, 0x80, 0x8 ;  /* 0x000000000008781c */ /* 0x000fe40003f2f070 */
[----:B-1----:R-:W-:Y:S02]  /*2990*/  SEL R0, RZ, 0x1, P0 ;  /* 0x00000001ff007807 */ /* 0x002fe40000000000 */
[----:B------:R-:W-:-:S02]  /*29a0*/  SEL R11, R11, RZ, P0 ;  /* 0x000000ff0b0b7207 */ /* 0x000fc40000000000 */
[----:B------:R-:W-:Y:S01]  /*29b0*/  LOP3.LUT R10, R10, R0, RZ, 0x3c, !PT ;  /* 0x000000000a0a7212 */ /* 0x000fe200078e3cff */
[----:B------:R-:W-:Y:S02]  /*29c0*/  UIADD3 UR26, UPT, UPT, UR41, UR5, URZ ;  /* 0x00000005291a7290 */ /* 0x000fe4000fffe0ff */
[----:B------:R-:W-:Y:S01]  /*29d0*/  UIADD3 UR27, UPT, UPT, UR40, UR4, URZ ;  /* 0x00000004281b7290 */ /* 0x000fe2000fffe0ff */
[----:B------:R-:W-:Y:S11]  /*29e0*/  BRA.U UP1, `(.L_x_42) ;  /* 0xffffffed01dc7547 */ /* 0x000ff6000b83ffff */
[----:B------:R-:W-:Y:S01]  /*29f0*/  UIADD3 UR13, UPT, UPT, UR13, 0x30, URZ ;  /* 0x000000300d0d7890 */ /* 0x000fe2000fffe0ff */
[----:B------:R-:W-:-:S03]  /*2a00*/  SHF.L.U32 R2, R12, 0x1f, RZ ;  /* 0x0000001f0c027819 */ /* 0x000fc600000006ff */
[----:B------:R-:W-:-:S09]  /*2a10*/  ULEA UR4, UR21, UR13, 0x3 ;  /* 0x0000000d15047291 */ /* 0x000fd2000f8e18ff */
[----:B------:R-:W1:Y:S02]  /*2a20*/  SYNCS.PHASECHK.TRANS64.TRYWAIT P0, [UR4], R2 ;  /* 0x00000002ff0075a7 */ /* 0x000e640008001104 */
[----:B-1----:R-:W-:Y:S05]  /*2a30*/  @!P0 BRA `(.L_x_43) ;  /* 0x0000005000ac8947 */ /* 0x002fea0003800000 */
.L_x_129:
[----:B------:R-:W-:-:S04]  /*2a40*/  UIADD3 UR4, UPT, UPT, UR21, 0x1, URZ ;  /* 0x0000000115047890 */ /* 0x000fc8000fffe0ff */
[----:B------:R-:W-:-:S04]  /*2a50*/  UISETP.NE.AND UP0, UPT, UR4, 0x6, UPT ;  /* 0x000000060400788c */ /* 0x000fc8000bf05270 */
[----:B------:R-:W-:Y:S02]  /*2a60*/  USEL UR6, URZ, 0x1, UP0 ;  /* 0x00000001ff067887 */ /* 0x000fe40008000000 */
[----:B------:R-:W-:-:S04]  /*2a70*/  USEL UR4, UR4, URZ, UP0 ;  /* 0x000000ff04047287 */ /* 0x000fc80008000000 */
[----:B------:R-:W-:Y:S01]  /*2a80*/  ULEA UR5, UR4, UR13, 0x3 ;  /* 0x0000000d04057291 */ /* 0x000fe2000f8e18ff */
[----:B-1----:R-:W-:-:S04]  /*2a90*/  LOP3.LUT R2, R12, UR6, RZ, 0x3c, !PT ;  /* 0x000000060c027c12 */ /* 0x002fc8000f8e3cff */
[----:B------:R-:W-:-:S04]  /*2aa0*/  SHF.L.U32 R3, R2, 0x1f, RZ ;  /* 0x0000001f02037819 */ /* 0x000fc800000006ff */
[----:B------:R-:W1:Y:S02]  /*2ab0*/  SYNCS.PHASECHK.TRANS64.TRYWAIT P0, [UR5], R3 ;  /* 0x00000003ff0075a7 */ /* 0x000e640008001105 */
[----:B-1----:R-:W-:Y:S05]  /*2ac0*/  @!P0 BRA `(.L_x_44) ;  /* 0x0000005000a08947 */ /* 0x002fea0003800000 */
.L_x_131:
[----:B------:R-:W-:-:S04]  /*2ad0*/  UIADD3 UR4, UPT, UPT, UR4, 0x1, URZ ;  /* 0x0000000104047890 */ /* 0x000fc8000fffe0ff */
[----:B------:R-:W-:-:S04]  /*2ae0*/  UISETP.NE.AND UP0, UPT, UR4, 0x6, UPT ;  /* 0x000000060400788c */ /* 0x000fc8000bf05270 */
[----:B------:R-:W-:Y:S02]  /*2af0*/  USEL UR6, URZ, 0x1, UP0 ;  /* 0x00000001ff067887 */ /* 0x000fe40008000000 */
[----:B------:R-:W-:-:S04]  /*2b00*/  USEL UR4, UR4, URZ, UP0 ;  /* 0x000000ff04047287 */ /* 0x000fc80008000000 */
[----:B------:R-:W-:Y:S01]  /*2b10*/  ULEA UR5, UR4, UR13, 0x3 ;  /* 0x0000000d04057291 */ /* 0x000fe2000f8e18ff */
[----:B------:R-:W-:-:S04]  /*2b20*/  LOP3.LUT R2, R2, UR6, RZ, 0x3c, !PT ;  /* 0x0000000602027c12 */ /* 0x000fc8000f8e3cff */
[----:B-1----:R-:W-:-:S04]  /*2b30*/  SHF.L.U32 R3, R2, 0x1f, RZ ;  /* 0x0000001f02037819 */ /* 0x002fc800000006ff */
[----:B------:R-:W1:Y:S02]  /*2b40*/  SYNCS.PHASECHK.TRANS64.TRYWAIT P0, [UR5], R3 ;  /* 0x00000003ff0075a7 */ /* 0x000e640008001105 */
[----:B-1----:R-:W-:Y:S05]  /*2b50*/  @!P0 BRA `(.L_x_45) ;  /* 0x0000005000948947 */ /* 0x002fea0003800000 */
.L_x_133:
        /* <DEDUP_REMOVED lines=9> */
.L_x_135:
        /* <DEDUP_REMOVED lines=9> */
.L_x_137:
[----:B------:R-:W-:-:S04]  /*2c80*/  UIADD3 UR4, UPT, UPT, UR4, 0x1, URZ ;  /* 0x0000000104047890 */ /* 0x000fc8000fffe0ff */
[----:B------:R-:W-:-:S04]  /*2c90*/  UISETP.NE.AND UP0, UPT, UR4, 0x6, UPT ;  /* 0x000000060400788c */ /* 0x000fc8000bf05270 */
[----:B------:R-:W-:Y:S02]  /*2ca0*/  USEL UR5, URZ, 0x1, UP0 ;  /* 0x00000001ff057887 */ /* 0x000fe40008000000 */
[----:B------:R-:W-:-:S04]  /*2cb0*/  USEL UR4, UR4, URZ, UP0 ;  /* 0x000000ff04047287 */ /* 0x000fc80008000000 */
[----:B------:R-:W-:Y:S01]  /*2cc0*/  ULEA UR4, UR4, UR13, 0x3 ;  /* 0x0000000d04047291 */ /* 0x000fe2000f8e18ff */
[----:B------:R-:W-:-:S04]  /*2cd0*/  LOP3.LUT R2, R2, UR5, RZ, 0x3c, !PT ;  /* 0x0000000502027c12 */ /* 0x000fc8000f8e3cff */
[----:B------:R-:W-:Y:S01]  /*2ce0*/  SHF.L.U32 R2, R2, 0x1f, RZ ;  /* 0x0000001f02027819 */ /* 0x000fe200000006ff */
[----:B-1----:R-:W-:-:S07]  /*2cf0*/  IMAD.U32 R0, RZ, RZ, UR4 ;  /* 0x00000004ff007e24 */ /* 0x002fce000f8e00ff */
.L_x_48:
[----:B-1----:R1:W2:Y:S02]  /*2d00*/  SYNCS.PHASECHK.TRANS64.TRYWAIT P0, [R0+URZ], R2 ;  /* 0x00000002000075a7 */ /* 0x0022a400080011ff */
[----:B--2---:R-:W-:Y:S05]  /*2d10*/  @!P0 NANOSLEEP.SYNCS 0x989680 ;  /* 0x009896800000895d */ /* 0x004fea0003900000 */
[----:B------:R-:W2:Y:S02]  /*2d20*/  @!P0 SYNCS.PHASECHK.TRANS64 P0, [R0+URZ], R2 ;  /* 0x00000002000085a7 */ /* 0x000ea400080010ff */
[----:B--2---:R-:W-:Y:S05]  /*2d30*/  @P0 EXIT ;  /* 0x000000000000094d */ /* 0x004fea0003800000 */
[----:B------:R-:W-:Y:S05]  /*2d40*/  BRA `(.L_x_48) ;  /* 0xfffffffc00ec7947 */ /* 0x000fea000383ffff */
.L_x_22:
[----:B------:R-:W-:-:S04]  /*2d50*/  UISETP.NE.AND UP0, UPT, UR54, URZ, UPT ;  /* 0x000000ff3600728c */ /* 0x000fc8000bf05270 */
[----:B------:R-:W-:-:S09]  /*2d60*/  UISETP.NE.OR UP0, UPT, UR18, 0x1, UP0 ;  /* 0x000000011200788c */ /* 0x000fd20008705670 */
[----:B------:R-:W-:Y:S05]  /*2d70*/  BRA.U UP0, `(.L_x_49) ;  /* 0x0000000500487547 */ /* 0x000fea000b800000 */
[----:B------:R-:W-:Y:S01]  /*2d80*/  ISETP.GE.U32.AND P2, PT, R0, 0x8, PT ;  /* 0x000000080000780c */ /* 0x000fe20003f46070 */
[----:B------:R-:W-:Y:S01]  /*2d90*/  IMAD.MOV.U32 R12, RZ, RZ, 0x1 ;  /* 0x00000001ff0c7424 */ /* 0x000fe200078e00ff */
[----:B------:R-:W-:Y:S02]  /*2da0*/  CS2R R10, SRZ ;  /* 0x00000000000a7805 */ /* 0x000fe4000001ff00 */
[----:B------:R-:W-:Y:S01]  /*2db0*/  CS2R R8, SRZ ;  /* 0x0000000000087805 */ /* 0x000fe2000001ff00 */
[----:B------:R-:W-:Y:S01]  /*2dc0*/  UMOV UR6, 0x400 ;  /* 0x0000040000067882 */ /* 0x000fe20000000000 */
[----:B------:R-:W-:Y:S01]  /*2dd0*/  UMOV UR5, URZ ;  /* 0x000000ff00057c82 */ /* 0x000fe20008000000 */
[----:B------:R-:W-:-:S12]  /*2de0*/  ULEA UR6, UR54, UR6, 0x18 ;  /* 0x0000000636067291 */ /* 0x000fd8000f8ec0ff */
.L_x_53:
[----:B------:R-:W-:Y:S02]  /*2df0*/  LEA R2, R8, UR6, 0x3 ;  /* 0x0000000608027c11 */ /* 0x000fe4000f8e18ff */
[----:B------:R-:W-:-:S03]  /*2e00*/  SHF.L.U32 R4, R9, 0x1f, RZ ;  /* 0x0000001f09047819 */ /* 0x000fc600000006ff */
[----:B------:R-:W-:Y:S01]  /*2e10*/  VIADD R5, R2, 0x110 ;  /* 0x0000011002057836 */ /* 0x000fe20000000000 */
[----:B------:R-:W2:Y:S02]  /*2e20*/  SYNCS.PHASECHK.TRANS64.TRYWAIT P0, [R2+URZ+0x100], R4 ;  /* 0x00010004020075a7 */ /* 0x000ea400080011ff */
[----:B--2---:R-:W-:Y:S05]  /*2e30*/  @!P0 BRA `(.L_x_50) ;  /* 0x0000005000248947 */ /* 0x004fea0003800000 */
.L_x_138:
[----:B------:R-:W-:Y:S01]  /*2e40*/  ULEA UR4, UR5, UR6, 0x3 ;  /* 0x0000000605047291 */ /* 0x000fe2000f8e18ff */
[----:B--2---:R-:W-:Y:S01]  /*2e50*/  PRMT R2, RZ, 0x654, R5 ;  /* 0x00000654ff027816 */ /* 0x004fe20000000005 */
[----:B------:R-:W-:Y:S01]  /*2e60*/  @!P2 IMAD.MOV.U32 R4, RZ, RZ, 0x10 ;  /* 0x00000010ff04a424 */ /* 0x000fe200078e00ff */
[----:B------:R-:W-:Y:S01]  /*2e70*/  SHF.L.U32 R5, R12, 0x1f, RZ ;  /* 0x0000001f0c057819 */ /* 0x000fe200000006ff */
[----:B------:R-:W-:Y:S01]  /*2e80*/  UIADD3 UR7, UPT, UPT, UR4, 0xa0, URZ ;  /* 0x000000a004077890 */ /* 0x000fe2000fffe0ff */
[----:B------:R2:W-:Y:S05]  /*2e90*/  SYNCS.ARRIVE.TRANS64.RED.A1T0 RZ, [R2+URZ], RZ ;  /* 0x000000ff02ff79a7 */ /* 0x0005ea00081004ff */
[----:B------:R-:W-:Y:S01]  /*2ea0*/  IMAD.U32 R6, RZ, RZ, UR7 ;  /* 0x00000007ff067e24 */ /* 0x000fe2000f8e00ff */
[----:B------:R-:W3:Y:S04]  /*2eb0*/  SYNCS.PHASECHK.TRANS64.TRYWAIT P0, [UR4+0xb0], R5 ;  /* 0x0000b005ff0075a7 */ /* 0x000ee80008001104 */
[----:B------:R-:W-:Y:S01]  /*2ec0*/  PRMT R6, R0, 0x654, R6 ;  /* 0x0000065400067816 */ /* 0x000fe20000000006 */
[----:B--23--:R-:W-:Y:S06]  /*2ed0*/  @!P0 BRA `(.L_x_51) ;  /* 0x0000005000108947 */ /* 0x00cfec0003800000 */
.L_x_140:
[----:B------:R-:W-:Y:S01]  /*2ee0*/  ULEA UR8, UR5, UR6, 0x4 ;  /* 0x0000000605087291 */ /* 0x000fe2000f8e20ff */
[----:B------:R-:W-:Y:S01]  /*2ef0*/  SEL R3, R6, R3, !P2 ;  /* 0x0000000306037207 */ /* 0x000fe20005000000 */
[----:B------:R-:W-:Y:S01]  /*2f00*/  UIADD3 UR9, UPT, UPT, UR4, 0xa0, URZ ;  /* 0x000000a004097890 */ /* 0x000fe2000fffe0ff */
[----:B--2---:R-:W-:Y:S01]  /*2f10*/  LEA R2, R11, UR6, 0x3 ;  /* 0x000000060b027c11 */ /* 0x004fe2000f8e18ff */
[----:B------:R-:W-:Y:S01]  /*2f20*/  UIADD3 UR8, UPT, UPT, UR8, 0x130, URZ ;  /* 0x0000013008087890 */ /* 0x000fe2000fffe0ff */
[----:B------:R2:W-:Y:S01]  /*2f30*/  @!P2 SYNCS.ARRIVE.TRANS64.RED RZ, [R3+URZ], R4 ;  /* 0x0000000403ffa9a7 */ /* 0x0005e200080004ff */
[----:B------:R-:W-:Y:S01]  /*2f40*/  UIADD3 UR4, UPT, UPT, UR5, 0x1, URZ ;  /* 0x0000000105047890 */ /* 0x000fe2000fffe0ff */
[----:B------:R-:W-:-:S03]  /*2f50*/  VIADD R8, R8, 0x1 ;  /* 0x0000000108087836 */ /* 0x000fc60000000000 */
[----:B------:R-:W-:Y:S02]  /*2f60*/  UISETP.NE.AND UP0, UPT, UR4, 0x2, UPT ;  /* 0x000000020400788c */ /* 0x000fe4000bf05270 */
[----:B------:R-:W-:Y:S01]  /*2f70*/  ISETP.NE.AND P0, PT, R8, 0x2, PT ;  /* 0x000000020800780c */ /* 0x000fe20003f05270 */
[----:B------:R-:W-:Y:S06]  /*2f80*/  UGETNEXTWORKID.BROADCAST [UR8], [UR9] ;  /* 0x00000000080073ca */ /* 0x000fec0008000100 */
[----:B------:R-:W-:Y:S02]  /*2f90*/  USEL UR7, URZ, 0x1, UP0 ;  /* 0x00000001ff077887 */ /* 0x000fe40008000000 */
[----:B------:R-:W-:-:S04]  /*2fa0*/  USEL UR5, UR4, URZ, UP0 ;  /* 0x000000ff04057287 */ /* 0x000fc80008000000 */
[----:B------:R-:W-:Y:S02]  /*2fb0*/  LOP3.LUT R12, R12, UR7, RZ, 0x3c, !PT ;  /* 0x000000070c0c7c12 */ /* 0x000fe4000f8e3cff */
[----:B--2---:R-:W-:-:S04]  /*2fc0*/  SHF.L.U32 R4, R10, 0x1f, RZ ;  /* 0x0000001f0a047819 */ /* 0x004fc800000006ff */
[----:B------:R-:W2:Y:S02]  /*2fd0*/  SYNCS.PHASECHK.TRANS64.TRYWAIT P1, [R2+URZ+0xa0], R4 ;  /* 0x0000a004020075a7 */ /* 0x000ea400080211ff */
[----:B--2---:R-:W-:Y:S05]  /*2fe0*/  @!P1 BRA `(.L_x_52) ;  /* 0x0000004c00e49947 */ /* 0x004fea0003800000 */
.L_x_141:
[C---:B--2---:R-:W-:Y:S01]  /*2ff0*/  LEA R4, R11.reuse, UR6, 0x4 ;  /* 0x000000060b047c11 */ /* 0x044fe2000f8e20ff */
[----:B------:R-:W-:Y:S01]  /*3000*/  VIADD R2, R2, 0xb0 ;  /* 0x000000b002027836 */ /* 0x000fe20000000000 */
[----:B------:R-:W-:Y:S01]  /*3010*/  SEL R8, R8, RZ, P0 ;  /* 0x000000ff08087207 */ /* 0x000fe20000000000 */
[----:B------:R-:W-:-:S03]  /*3020*/  VIADD R11, R11, 0x1 ;  /* 0x000000010b0b7836 */ /* 0x000fc60000000000 */
[----:B------:R-:W2:Y:S01]  /*3030*/  LDS.128 R4, [R4+0x130] ;  /* 0x0001300004047984 */ /* 0x000ea20000000c00 */
[----:B------:R-:W-:Y:S02]  /*3040*/  PRMT R2, RZ, 0x654, R2 ;  /* 0x00000654ff027816 */ /* 0x000fe40000000002 */
[C---:B------:R-:W-:Y:S01]  /*3050*/  ISETP.NE.AND P1, PT, R11.reuse, 0x2, PT ;  /* 0x000000020b00780c */ /* 0x040fe20003f25270 */
[----:B------:R-:W-:Y:S01]  /*3060*/  @!PT LDS RZ, [RZ] ;  /* 0x00000000fffff984 */ /* 0x000fe20000000800 */
[----:B------:R-:W-:Y:S01]  /*3070*/  @!PT LDS RZ, [RZ] ;  /* 0x00000000fffff984 */ /* 0x000fe20000000800 */
[----:B------:R-:W-:Y:S01]  /*3080*/  @!PT LDS RZ, [RZ] ;  /* 0x00000000fffff984 */ /* 0x000fe20000000800 */
[----:B------:R-:W-:Y:S01]  /*3090*/  @!PT LDS RZ, [RZ] ;  /* 0x00000000fffff984 */ /* 0x000fe20000000800 */
[----:B------:R3:W-:Y:S06]  /*30a0*/  MEMBAR.ALL.CTA ;  /* 0x0000000000007992 */ /* 0x0007ec0000008000 */
[----:B---3--:R-:W3:Y:S01]  /*30b0*/  FENCE.VIEW.ASYNC.S ;  /* 0x00000000000073c6 */ /* 0x008ee20000000000 */
[----:B------:R-:W-:Y:S01]  /*30c0*/  SEL R11, R11, RZ, P1 ;  /* 0x000000ff0b0b7207 */ /* 0x000fe20000800000 */
[----:B---3--:R3:W-:Y:S01]  /*30d0*/  SYNCS.ARRIVE.TRANS64.RED.A1T0 RZ, [R2+URZ], RZ ;  /* 0x000000ff02ff79a7 */ /* 0x0087e200081004ff */
[----:B--2---:R-:W-:-:S02]  /*30e0*/  LOP3.LUT P3, RZ, R6, 0x1, RZ, 0xc0, !PT ;  /* 0x0000000106ff7812 */ /* 0x004fc4000786c0ff */
[----:B------:R-:W-:-:S04]  /*30f0*/  SEL R4, RZ, 0x1, P1 ;  /* 0x00000001ff047807 */ /* 0x000fc80000800000 */
[----:B------:R-:W-:Y:S02]  /*3100*/  LOP3.LUT R10, R10, R4, RZ, 0x3c, !PT ;  /* 0x000000040a0a7212 */ /* 0x000fe400078e3cff */
[----:B---3--:R-:W-:-:S04]  /*3110*/  SEL R2, RZ, 0x1, P0 ;  /* 0x00000001ff027807 */ /* 0x008fc80000000000 */
[----:B------:R-:W-:Y:S01]  /*3120*/  LOP3.LUT R9, R9, R2, RZ, 0x3c, !PT ;  /* 0x0000000209097212 */ /* 0x000fe200078e3cff */
[----:B------:R-:W-:Y:S06]  /*3130*/  @P3 BRA `(.L_x_53) ;  /* 0xfffffffc002c3947 */ /* 0x000fec000383ffff */
[----:B------:R-:W-:Y:S01]  /*3140*/  ULEA UR4, UR5, UR6, 0x3 ;  /* 0x0000000605047291 */ /* 0x000fe2000f8e18ff */
[----:B------:R-:W-:-:S08]  /*3150*/  SHF.L.U32 R2, R12, 0x1f, RZ ;  /* 0x0000001f0c027819 */ /* 0x000fd000000006ff */
[----:B------:R-:W2:Y:S02]  /*3160*/  SYNCS.PHASECHK.TRANS64 P0, [UR4+0xb0], R2 ;  /* 0x0000b002ff0075a7 */ /* 0x000ea40008001004 */
[----:B--2---:R-:W-:Y:S05]  /*3170*/  @P0 BRA `(.L_x_54) ;  /* 0x0000000000080947 */ /* 0x004fea0003800000 */
[----:B------:R-:W2:Y:S02]  /*3180*/  SYNCS.PHASECHK.TRANS64.TRYWAIT P0, [UR4+0xb0], R2 ;  /* 0x0000b002ff0075a7 */ /* 0x000ea40008001104 */
[----:B--2---:R-:W-:Y:S05]  /*3190*/  @!P0 BRA `(.L_x_55) ;  /* 0x0000004c008c8947 */ /* 0x004fea0003800000 */
.L_x_54:
[----:B------:R-:W-:-:S04]  /*31a0*/  UIADD3 UR7, UPT, UPT, UR5, 0x1, URZ ;  /* 0x0000000105077890 */ /* 0x000fc8000fffe0ff */
[----:B------:R-:W-:-:S04]  /*31b0*/  UISETP.NE.AND UP0, UPT, UR7, 0x2, UPT ;  /* 0x000000020700788c */ /* 0x000fc8000bf05270 */
[----:B------:R-:W-:Y:S02]  /*31c0*/  USEL UR8, URZ, 0x1, UP0 ;  /* 0x00000001ff087887 */ /* 0x000fe40008000000 */
[----:B------:R-:W-:-:S04]  /*31d0*/  USEL UR7, UR7, URZ, UP0 ;  /* 0x000000ff07077287 */ /* 0x000fc80008000000 */
[----:B------:R-:W-:Y:S01]  /*31e0*/  ULEA UR7, UR7, UR6, 0x3 ;  /* 0x0000000607077291 */ /* 0x000fe2000f8e18ff */
[----:B--2---:R-:W-:-:S04]  /*31f0*/  LOP3.LUT R2, R12, UR8, RZ, 0x3c, !PT ;  /* 0x000000080c027c12 */ /* 0x004fc8000f8e3cff */
[----:B------:R-:W-:-:S04]  /*3200*/  SHF.L.U32 R0, R2, 0x1f, RZ ;  /* 0x0000001f02007819 */ /* 0x000fc800000006ff */
[----:B------:R-:W2:Y:S02]  /*3210*/  SYNCS.PHASECHK.TRANS64 P0, [UR7+0xb0], R0 ;  /* 0x0000b000ff0075a7 */ /* 0x000ea40008001007 */
[----:B-12---:R-:W-:Y:S05]  /*3220*/  @P0 EXIT ;  /* 0x000000000000094d */ /* 0x006fea0003800000 */
[----:B------:R-:W-:Y:S02]  /*3230*/  SHF.L.U32 R2, R2, 0x1f, RZ ;  /* 0x0000001f02027819 */ /* 0x000fe400000006ff */
[----:B------:R-:W-:-:S07]  /*3240*/  MOV R0, UR7 ;  /* 0x0000000700007c02 */ /* 0x000fce0008000f00 */
.L_x_56:
[----:B-1----:R1:W2:Y:S02]  /*3250*/  SYNCS.PHASECHK.TRANS64.TRYWAIT P0, [R0+URZ+0xb0], R2 ;  /* 0x0000b002000075a7 */ /* 0x0022a400080011ff */
[----:B--2---:R-:W-:Y:S05]  /*3260*/  @!P0 NANOSLEEP.SYNCS 0x989680 ;  /* 0x009896800000895d */ /* 0x004fea0003900000 */
[----:B------:R-:W2:Y:S02]  /*3270*/  @!P0 SYNCS.PHASECHK.TRANS64 P0, [R0+URZ+0xb0], R2 ;  /* 0x0000b002000085a7 */ /* 0x000ea400080010ff */
[----:B--2---:R-:W-:Y:S05]  /*3280*/  @P0 EXIT ;  /* 0x000000000000094d */ /* 0x004fea0003800000 */
[----:B------:R-:W-:Y:S05]  /*3290*/  BRA `(.L_x_56) ;  /* 0xfffffffc00ec7947 */ /* 0x000fea000383ffff */
.L_x_49:
[----:B------:R-:W-:Y:S05]  /*32a0*/  BRA.U UP4, `(.L_x_57) ;  /* 0x0000001104447547 */ /* 0x000fea000b800000 */
[----:B------:R-:W-:Y:S01]  /*32b0*/  UMOV UR4, 0x40 ;  /* 0x0000004000047882 */ /* 0x000fe20000000000 */
[----:B------:R-:W-:Y:S01]  /*32c0*/  NOP ;  /* 0x0000000000007918 */ /* 0x000fe20000000000 */
[----:B------:R-:W-:Y:S01]  /*32d0*/  ULEA UR5, UR54, UR4, 0x18 ;  /* 0x0000000436057291 */ /* 0x000fe2000f8ec0ff */
[----:B------:R-:W-:Y:S02]  /*32e0*/  UMOV UR6, 0x400 ;  /* 0x0000040000067882 */ /* 0x000fe40000000000 */
[----:B------:R-:W-:-:S06]  /*32f0*/  ULEA UR6, UR54, UR6, 0x18 ;  /* 0x0000000636067291 */ /* 0x000fcc000f8ec0ff */
[----:B------:R-:W2:Y:S02]  /*3300*/  LDS.U8 R0, [UR5+0x1c] ;  /* 0x00001c05ff007984 */ /* 0x000ea40008000000 */
[----:B--2---:R-:W-:-:S13]  /*3310*/  ISETP.NE.AND P0, PT, R0, RZ, PT ;  /* 0x000000ff0000720c */ /* 0x004fda0003f05270 */
[----:B------:R-:W-:Y:S05]  /*3320*/  @P0 BRA `(.L_x_58) ;  /* 0x0000000000580947 */ /* 0x000fea0003800000 */
[----:B------:R-:W-:-:S13]  /*3330*/  ELECT P0, URZ, PT ;  /* 0x0000000000ff782f */ /* 0x000fda0003800000 */
[----:B------:R-:W-:Y:S05]  /*3340*/  @!P0 BRA `(.L_x_59) ;  /* 0x0000000000608947 */ /* 0x000fea0003800000 */
[----:B------:R-:W-:Y:S01]  /*3350*/  UMOV UR4, 0x10 ;  /* 0x0000001000047882 */ /* 0x000fe20000000000 */
[----:B------:R-:W-:Y:S01]  /*3360*/  HFMA2 R0, -RZ, RZ, 0, 5.9604644775390625e-08 ;  /* 0x00000001ff007431 */ /* 0x000fe200000001ff */
[----:B------:R-:W-:-:S03]  /*3370*/  MOV R3, 0xffff ;  /* 0x0000ffff00037802 */ /* 0x000fc60000000f00 */
[----:B------:R-:W-:Y:S04]  /*3380*/  DEPBAR.LE SB2, 0x36 ;  /* 0x0000ad800000791a */ /* 0x000fe80000000000 */
[----:B------:R-:W2:Y:S02]  /*3390*/  UTCATOMSWS.FIND_AND_SET.ALIGN UP0, UR4, UR4 ;  /* 0x00000004000475e3 */ /* 0x000ea40008000800 */
[----:B--2---:R-:W-:Y:S01]  /*33a0*/  MOV R4, UR4 ;  /* 0x0000000400047c02 */ /* 0x004fe20008000f00 */
[----:B------:R-:W-:Y:S06]  /*33b0*/  BRA.U UP0, `(.L_x_60) ;  /* 0x0000000100187547 */ /* 0x000fec000b800000 */
.L_x_61:
[----:B------:R-:W-:Y:S05]  /*33c0*/  NANOSLEEP 0x64 ;  /* 0x000000640000795d */ /* 0x000fea0003800000 */
[----:B------:R-:W-:-:S05]  /*33d0*/  UMOV UR4, 0x10 ;  /* 0x0000001000047882 */ /* 0x000fca0000000000 */
[----:B------:R-:W-:Y:S04]  /*33e0*/  DEPBAR.LE SB2, 0x36 ;  /* 0x0000ad800000791a */ /* 0x000fe80000000000 */
[----:B------:R-:W2:Y:S02]  /*33f0*/  UTCATOMSWS.FIND_AND_SET.ALIGN UP0, UR4, UR4 ;  /* 0x00000004000475e3 */ /* 0x000ea40008000800 */
[----:B--2---:R-:W-:Y:S01]  /*3400*/  MOV R4, UR4 ;  /* 0x0000000400047c02 */ /* 0x004fe20008000f00 */
[----:B------:R-:W-:Y:S05]  /*3410*/  BRA.U !UP0, `(.L_x_61) ;  /* 0xfffffffd08e87547 */ /* 0x000fea000b83ffff */
.L_x_60:
[-C--:B------:R-:W-:Y:S02]  /*3420*/  SHF.L.U32 R3, R3, R4.reuse, RZ ;  /* 0x0000000403037219 */ /* 0x080fe400000006ff */
[----:B------:R-:W-:Y:S01]  /*3430*/  SHF.L.U32 R0, R0, R4, RZ ;  /* 0x0000000400007219 */ /* 0x000fe200000006ff */
[----:B------:R-:W-:Y:S02]  /*3440*/  IMAD.SHL.U32 R4, R4, 0x20, RZ ;  /* 0x0000002004047824 */ /* 0x000fe400078e00ff */
[----:B------:R2:W-:Y:S04]  /*3450*/  ATOMS.OR RZ, [UR5+0x14], R3 ;  /* 0x00001403ffff798c */ /* 0x0005e8000b000005 */
[----:B------:R2:W-:Y:S04]  /*3460*/  ATOMS.OR RZ, [UR5+0x18], R0 ;  /* 0x00001800ffff798c */ /* 0x0005e8000b000005 */
[----:B------:R2:W-:Y:S01]  /*3470*/  STS [UR6+0x150], R4 ;  /* 0x00015004ff007988 */ /* 0x0005e20008000806 */
[----:B------:R-:W-:Y:S05]  /*3480*/  BRA `(.L_x_59) ;  /* 0x0000000000107947 */ /* 0x000fea0003800000 */
.L_x_58:
[----:B------:R-:W-:Y:S02]  /*3490*/  MOV R0, 0xffffffff ;  /* 0xffffffff00007802 */ /* 0x000fe40000000f00 */
[----:B------:R-:W-:-:S03]  /*34a0*/  MOV R4, 0x34d0 ;  /* 0x000034d000047802 */ /* 0x000fc60000000f00 */
[----:B------:R2:W-:Y:S04]  /*34b0*/  STS [UR6+0x150], R0 ;  /* 0x00015000ff007988 */ /* 0x0005e80008000806 */
[----:B-12--5:R-:W-:Y:S05]  /*34c0*/  CALL.REL.NOINC `($__internal_1_$__cuda_sm10x_tcgen05_guardrail_trap_phase_invalid_during_alloc) ;  /* 0x0000005000647944 */ /* 0x026fea0003c00000 */
.L_x_59:
[----:B------:R-:W-:Y:S05]  /*34d0*/  WARPSYNC.ALL ;  /* 0x0000000000007948 */ /* 0x000fea0003800000 */
[----:B------:R-:W3:Y:S01]  /*34e0*/  S2UR UR4, SR_CgaCtaId ;  /* 0x00000000000479c3 */ /* 0x000ee20000008800 */
[----:B------:R-:W-:Y:S01]  /*34f0*/  UMOV UR41, 0x400 ;  /* 0x0000040000297882 */ /* 0x000fe20000000000 */
[----:B------:R-:W-:-:S06]  /*3500*/  NOP ;  /* 0x0000000000007918 */ /* 0x000fcc0000000000 */
[----:B------:R-:W-:Y:S06]  /*3510*/  BAR.ARV 0x6, 0xa0 ;  /* 0x0182800000007b1d */ /* 0x000fec0000002000 */
[----:B------:R-:W4:Y:S01]  /*3520*/  LDCU UR6, c[0x0][0x38c] ;  /* 0x00007180ff0677ac */ /* 0x000f220008000800 */
[----:B------:R-:W-:Y:S01]  /*3530*/  LOP3.LUT R2, R2, 0xffff, RZ, 0xc0, !PT ;  /* 0x0000ffff02027812 */ /* 0x000fe200078ec0ff */
[----:B------:R-:W-:Y:S01]  /*3540*/  IMAD.MOV.U32 R11, RZ, RZ, 0x1 ;  /* 0x00000001ff0b7424 */ /* 0x000fe200078e00ff */
[----:B------:R-:W-:Y:S01]  /*3550*/  CS2R R8, SRZ ;  /* 0x0000000000087805 */ /* 0x000fe2000001ff00 */
[----:B------:R-:W1:Y:S01]  /*3560*/  LDCU UR7, c[0x0][0x38c] ;  /* 0x00007180ff0777ac */ /* 0x000e620008000800 */
[----:B------:R-:W-:Y:S01]  /*3570*/  R2UR UR42, R2 ;  /* 0x00000000022a72ca */ /* 0x000fe200000e0000 */
[----:B------:R-:W-:Y:S01]  /*3580*/  IMAD.MOV.U32 R10, RZ, RZ, RZ ;  /* 0x000000ffff0a7224 */ /* 0x000fe200078e00ff */
[----:B------:R-:W-:Y:S01]  /*3590*/  UMOV UR45, URZ ;  /* 0x000000ff002d7c82 */ /* 0x000fe20008000000 */
[----:B------:R-:W-:Y:S01]  /*35a0*/  UMOV UR39, URZ ;  /* 0x000000ff00277c82 */ /* 0x000fe20008000000 */
[----:B---3--:R-:W-:Y:S01]  /*35b0*/  ULEA UR41, UR4, UR41, 0x18 ;  /* 0x0000002904297291 */ /* 0x008fe2000f8ec0ff */
[----:B------:R-:W-:Y:S01]  /*35c0*/  UMOV UR62, 0x0 ;  /* 0x00000000003e7882 */ /* 0x000fe20000000000 */
[----:B------:R-:W-:-:S02]  /*35d0*/  UMOV UR63, 0x4100490 ;  /* 0x04100490003f7882 */ /* 0x000fc40000000000 */
[----:B------:R-:W-:Y:S02]  /*35e0*/  UIADD3 UR5, UPT, UPT, UR41, 0x3400, URZ ;  /* 0x0000340029057890 */ /* 0x000fe4000fffe0ff */
[----:B------:R-:W-:Y:S02]  /*35f0*/  UIADD3 UR4, UPT, UPT, UR41, 0x1b400, URZ ;  /* 0x0001b40029047890 */ /* 0x000fe4000fffe0ff */
[----:B----4-:R-:W-:Y:S01]  /*3600*/  UIADD3 UR6, UPT, UPT, UR6, 0x7f, URZ ;  /* 0x0000007f06067890 */ /* 0x010fe2000fffe0ff */
[----:B--2---:R-:W2:Y:S01]  /*3610*/  LDS R0, [UR41+0x150] ;  /* 0x00015029ff007984 */ /* 0x004ea20008000800 */
[----:B------:R-:W-:Y:S02]  /*3620*/  USHF.R.U32.HI UR5, URZ, 0x4, UR5 ;  /* 0x00000004ff057899 */ /* 0x000fe40008011605 */
[----:B------:R-:W-:Y:S02]  /*3630*/  USHF.R.S32.HI UR47, URZ, 0x1f, UR6 ;  /* 0x0000001fff2f7899 */ /* 0x000fe40008011406 */
[----:B------:R-:W-:-:S02]  /*3640*/  USHF.R.U32.HI UR4, URZ, 0x4, UR4 ;  /* 0x00000004ff047899 */ /* 0x000fc40008011604 */
[----:B------:R-:W-:Y:S02]  /*3650*/  ULEA.HI UR47, UR47, UR6, URZ, 0x7 ;  /* 0x000000062f2f7291 */ /* 0x000fe4000f8f38ff */
[----:B------:R-:W-:Y:S02]  /*3660*/  ULOP3.LUT UR5, UR5, 0x3fff, URZ, 0xc0, !UPT ;  /* 0x00003fff05057892 */ /* 0x000fe4000f8ec0ff */
[----:B------:R-:W-:Y:S02]  /*3670*/  USHF.R.S32.HI UR47, URZ, 0x7, UR47 ;  /* 0x00000007ff2f7899 */ /* 0x000fe4000801142f */
[----:B------:R-:W-:Y:S02]  /*3680*/  ULOP3.LUT UR4, UR4, 0x3fff, URZ, 0xc0, !UPT ;  /* 0x00003fff04047892 */ /* 0x000fe4000f8ec0ff */
[----:B------:R-:W-:Y:S01]  /*3690*/  UISETP.LT.AND UP0, UPT, UR47, 0x1, UPT ;  /* 0x000000012f00788c */ /* 0x000fe2000bf01270 */
[----:B------:R-:W-:Y:S01]  /*36a0*/  UMOV UR60, 0x0 ;  /* 0x00000000003c7882 */ /* 0x000fe20000000000 */
[----:B------:R-:W-:-:S02]  /*36b0*/  UMOV UR61, 0x4100490 ;  /* 0x04100490003d7882 */ /* 0x000fc40000000000 */
[----:B------:R-:W-:Y:S01]  /*36c0*/  USEL UR64, UR47, 0x1, !UP0 ;  /* 0x000000012f407887 */ /* 0x000fe2000c000000 */
[----:B------:R-:W-:Y:S01]  /*36d0*/  UMOV UR58, 0x0 ;  /* 0x00000000003a7882 */ /* 0x000fe20000000000 */
[----:B------:R-:W-:Y:S01]  /*36e0*/  UMOV UR59, 0x4100490 ;  /* 0x04100490003b7882 */ /* 0x000fe20000000000 */
[----:B------:R-:W-:Y:S01]  /*36f0*/  UMOV UR56, 0x0 ;  /* 0x0000000000387882 */ /* 0x000fe20000000000 */
[----:B------:R-:W-:Y:S01]  /*3700*/  UMOV UR57, 0x4100490 ;  /* 0x0410049000397882 */ /* 0x000fe20000000000 */
[----:B------:R-:W-:Y:S01]  /*3710*/  UMOV UR54, 0x0 ;  /* 0x0000000000367882 */ /* 0x000fe20000000000 */
[----:B------:R-:W-:Y:S01]  /*3720*/  UMOV UR55, 0x4100490 ;  /* 0x0410049000377882 */ /* 0x000fe20000000000 */
[----:B------:R-:W-:Y:S01]  /*3730*/  UMOV UR52, 0x0 ;  /* 0x0000000000347882 */ /* 0x000fe20000000000 */
[----:B------:R-:W-:Y:S01]  /*3740*/  UMOV UR53, 0x4100490 ;  /* 0x0410049000357882 */ /* 0x000fe20000000000 */
[----:B------:R-:W-:Y:S02]  /*3750*/  ULOP3.LUT UR43, UR5, 0x10000, URZ, 0xfc, !UPT ;  /* 0x00010000052b7892 */ /* 0x000fe4000f8efcff */
[----:B------:R-:W-:-:S02]  /*3760*/  ULOP3.LUT UR44, UR4, 0x10000, URZ, 0xfc, !UPT ;  /* 0x00010000042c7892 */ /* 0x000fc4000f8efcff */
[----:B------:R-:W-:Y:S02]  /*3770*/  UIADD3 UR64, UPT, UPT, -UR64, URZ, URZ ;  /* 0x000000ff40407290 */ /* 0x000fe4000fffe1ff */
[----:B-1----:R-:W-:Y:S01]  /*3780*/  UISETP.GE.AND UP4, UPT, UR7, 0x1, UPT ;  /* 0x000000010700788c */ /* 0x002fe2000bf86270 */
[----:B------:R-:W-:Y:S01]  /*3790*/  UMOV UR50, 0x0 ;  /* 0x0000000000327882 */ /* 0x000fe20000000000 */
[----:B------:R-:W-:Y:S01]  /*37a0*/  UMOV UR51, 0x4100490 ;  /* 0x0410049000337882 */ /* 0x000fe20000000000 */
[----:B------:R-:W-:Y:S01]  /*37b0*/  UMOV UR48, 0x0 ;  /* 0x0000000000307882 */ /* 0x000fe20000000000 */
[----:B--2---:R-:W-:Y:S01]  /*37c0*/  R2UR UR65, R0 ;  /* 0x00000000004172ca */ /* 0x004fe200000e0000 */
[----:B------:R-:W-:-:S14]  /*37d0*/  UMOV UR49, 0x4100490 ;  /* 0x0410049000317882 */ /* 0x000fdc0000000000 */
.L_x_68:
[----:B------:R-:W-:Y:S02]  /*37e0*/  LEA R0, R10, UR41, 0x3 ;  /* 0x000000290a007c11 */ /* 0x000fe4000f8e18ff */
[----:B------:R-:W-:Y:S02]  /*37f0*/  SHF.L.U32 R2, R9, 0x1f, RZ ;  /* 0x0000001f09027819 */ /* 0x000fe400000006ff */
[----:B------:R-:W-:Y:S01]  /*3800*/  PLOP3.LUT P0, PT, PT, PT, UP4, 0x80, 0x8 ;  /* 0x000000000008781c */ /* 0x000fe20003f0f048 */
[----:B------:R-:W-:Y:S01]  /*3810*/  VIADD R3, R0, 0xb0 ;  /* 0x000000b000037836 */ /* 0x000fe20000000000 */
[----:B-1----:R-:W1:Y:S02]  /*3820*/  SYNCS.PHASECHK.TRANS64.TRYWAIT P1, [R0+URZ+0xa0], R2 ;  /* 0x0000a002000075a7 */ /* 0x002e6400080211ff */
[----:B-1-3--:R-:W-:Y:S09]  /*3830*/  @!P1 BRA `(.L_x_62) ;  /* 0x0000004400fc9947 */ /* 0x00aff20003800000 */
.L_x_143:
[----:B------:R-:W-:Y:S01]  /*3840*/  LEA R4, R10, UR41, 0x4 ;  /* 0x000000290a047c11 */ /* 0x000fe2000f8e20ff */
[----:B------:R-:W-:Y:S01]  /*3850*/  @UP4 ULEA UR4, UR39, UR41, 0x3 ;  /* 0x0000002927044291 */ /* 0x000fe2000f8e18ff */
[----:B------:R-:W-:Y:S01]  /*3860*/  PLOP3.LUT P2, PT, PT, PT, PT, 0x80, 0x8 ;  /* 0x000000000008781c */ /* 0x000fe20003f4f070 */
[----:B------:R-:W-:Y:S01]  /*3870*/  ULEA UR46, UR45, UR41, 0x3 ;  /* 0x000000292d2e7291 */ /* 0x000fe2000f8e18ff */
[----:B------:R-:W-:Y:S02]  /*3880*/  PRMT R3, RZ, 0x654, R3 ;  /* 0x00000654ff037816 */ /* 0x000fe40000000003 */
[----:B------:R-:W2:Y:S01]  /*3890*/  LDS.128 R4, [R4+0x130] ;  /* 0x0001300004047984 */ /* 0x000ea20000000c00 */
[----:B-1----:R-:W-:Y:S02]  /*38a0*/  @P0 SHF.L.U32 R2, R8, 0x1f, RZ ;  /* 0x0000001f08020819 */ /* 0x002fe400000006ff */
[----:B------:R-:W-:Y:S01]  /*38b0*/  SHF.L.U32 R0, R11, 0x1f, RZ ;  /* 0x0000001f0b007819 */ /* 0x000fe200000006ff */
[----:B------:R-:W-:Y:S01]  /*38c0*/  @!PT LDS RZ, [RZ] ;  /* 0x00000000fffff984 */ /* 0x000fe20000000800 */
[----:B------:R-:W-:Y:S01]  /*38d0*/  @!PT LDS RZ, [RZ] ;  /* 0x00000000fffff984 */ /* 0x000fe20000000800 */
[----:B------:R-:W-:Y:S01]  /*38e0*/  @!PT LDS RZ, [RZ] ;  /* 0x00000000fffff984 */ /* 0x000fe20000000800 */
[----:B------:R-:W-:Y:S01]  /*38f0*/  @!PT LDS RZ, [RZ] ;  /* 0x00000000fffff984 */ /* 0x000fe20000000800 */
[----:B------:R1:W-:Y:S06]  /*3900*/  MEMBAR.ALL.CTA ;  /* 0x0000000000007992 */ /* 0x0003ec0000008000 */
[----:B-1----:R-:W1:Y:S02]  /*3910*/  FENCE.VIEW.ASYNC.S ;  /* 0x00000000000073c6 */ /* 0x002e640000000000 */
[----:B-1----:R1:W-:Y:S01]  /*3920*/  SYNCS.ARRIVE.TRANS64.RED.A1T0 RZ, [R3+URZ], RZ ;  /* 0x000000ff03ff79a7 */ /* 0x0023e200081004ff */
[----:B------:R1:W3:Y:S01]  /*3930*/  @P0 SYNCS.PHASECHK.TRANS64.TRYWAIT P2, [UR4], R2 ;  /* 0x00000002ff0005a7 */ /* 0x0002e20008041104 */
[----:B------:R-:W-:Y:S01]  /*3940*/  ULEA.HI UR4, UR45, UR45, URZ, 0x1 ;  /* 0x0000002d2d047291 */ /* 0x000fe2000f8f08ff */
[----:B--2---:R-:W-:-:S03]  /*3950*/  LOP3.LUT P1, RZ, R6, 0x1, RZ, 0xc0, !PT ;  /* 0x0000000106ff7812 */ /* 0x004fc6000782c0ff */
[----:B------:R-:W-:Y:S02]  /*3960*/  USHF.L.U32 UR5, UR4, 0x5, URZ ;  /* 0x0000000504057899 */ /* 0x000fe400080006ff */
[----:B------:R-:W-:Y:S02]  /*3970*/  ULOP3.LUT UR36, UR4, 0xffe, URZ, 0xc0, !UPT ;  /* 0x00000ffe04247892 */ /* 0x000fe4000f8ec0ff */
[----:B------:R-:W-:Y:S02]  /*3980*/  ULOP3.LUT UR4, UR5, 0xffffffc0, URZ, 0xc0, !UPT ;  /* 0xffffffc005047892 */ /* 0x000fe4000f8ec0ff */
[----:B------:R-:W-:Y:S02]  /*3990*/  UIADD3 UR36, UPT, UPT, -UR36, UR45, URZ ;  /* 0x0000002d24247290 */ /* 0x000fe4000fffe1ff */
[----:B------:R-:W-:Y:S01]  /*39a0*/  UIADD3 UR4, UPT, UPT, UR65, UR4, URZ ;  /* 0x0000000441047290 */ /* 0x000fe2000fffe0ff */
[----:B------:R-:W2:Y:S03]  /*39b0*/  SYNCS.PHASECHK.TRANS64.TRYWAIT P0, [UR46+0xe0], R0 ;  /* 0x0000e000ff0075a7 */ /* 0x000ea6000800112e */
[----:B------:R-:W-:Y:S01]  /*39c0*/  ULEA UR36, UR36, UR4, 0x14 ;  /* 0x0000000424247291 */ /* 0x000fe2000f8ea0ff */
[----:B-123--:R-:W-:Y:S11]  /*39d0*/  @!P0 BRA `(.L_x_63) ;  /* 0x0000004400a88947 */ /* 0x00eff60003800000 */
.L_x_145:
[----:B------:R-:W-:Y:S01]  /*39e0*/  IADD3 R10, PT, PT, R10, 0x1, RZ ;  /* 0x000000010a0a7810 */ /* 0x000fe20007ffe0ff */
[----:B------:R-:W-:Y:S06]  /*39f0*/  BRA.U !UP4, `(.L_x_64) ;  /* 0x000000050c107547 */ /* 0x000fec000b800000 */
[----:B------:R-:W-:Y:S01]  /*3a00*/  UPLOP3.LUT UP2, UPT, UPT, UPT, UPT, 0x40, 0x4 ;  /* 0x000000000004789c */ /* 0x000fe20003f4e870 */
[----:B------:R-:W-:Y:S01]  /*3a10*/  UMOV UR38, UR64 ;  /* 0x0000004000267c82 */ /* 0x000fe20008000000 */
[----:B------:R-:W-:Y:S01]  /*3a20*/  UMOV UR37, UR47 ;  /* 0x0000002f00257c82 */ /* 0x000fe20008000000 */
[----:B------:R-:W-:-:S08]  /*3a30*/  UMOV UR5, UR39 ;  /* 0x0000002700057c82 */ /* 0x000fd00008000000 */
.L_x_67:
[----:B------:R-:W-:Y:S02]  /*3a40*/  UIADD3 UR38, UPT, UPT, UR38, 0x1, URZ ;  /* 0x0000000126267890 */ /* 0x000fe4000fffe0ff */
[----:B------:R-:W-:Y:S02]  /*3a50*/  ULEA UR7, UR5, UR41, 0x3 ;  /* 0x0000002905077291 */ /* 0x000fe4000f8e18ff */
[----:B------:R-:W-:Y:S01]  /*3a60*/  UISETP.NE.AND UP3, UPT, UR38, URZ, UPT ;  /* 0x000000ff2600728c */ /* 0x000fe2000bf65270 */
[----:B--23--:R-:W-:Y:S10]  /*3a70*/  @P2 BRA `(.L_x_65) ;  /* 0x00000000000c2947 */ /* 0x00cff40003800000 */
[----:B-1----:R-:W-:Y:S04]  /*3a80*/  SHF.L.U32 R2, R8, 0x1f, RZ ;  /* 0x0000001f08027819 */ /* 0x002fe800000006ff */
[----:B------:R-:W1:Y:S02]  /*3a90*/  SYNCS.PHASECHK.TRANS64.TRYWAIT P0, [UR7], R2 ;  /* 0x00000002ff0075a7 */ /* 0x000e640008001107 */
[----:B-1----:R-:W-:Y:S05]  /*3aa0*/  @!P0 BRA `(.L_x_66) ;  /* 0x00000044008c8947 */ /* 0x002fea0003800000 */
.L_x_65:
[----:B------:R-:W-:Y:S01]  /*3ab0*/  UISETP.NE.AND UP0, UPT, UR37, 0x1, UPT ;  /* 0x000000012500788c */ /* 0x000fe2000bf05270 */
[----:B------:R-:W-:Y:S01]  /*3ac0*/  PLOP3.LUT P2, PT, PT, PT, PT, 0x80, 0x8 ;  /* 0x000000000008781c */ /* 0x000fe20003f4f070 */
[----:B------:R-:W-:Y:S02]  /*3ad0*/  UIADD3 UR4, UPT, UPT, UR5, 0x1, URZ ;  /* 0x0000000105047890 */ /* 0x000fe4000fffe0ff */
[----:B------:R-:W-:Y:S02]  /*3ae0*/  UIADD3 UR40, UPT, UPT, UR7, 0x30, URZ ;  /* 0x0000003007287890 */ /* 0x000fe4000fffe0ff */
[----:B------:R-:W-:Y:S01]  /*3af0*/  UISETP.NE.AND UP1, UPT, UR4, 0x6, UPT ;  /* 0x000000060400788c */ /* 0x000fe2000bf25270 */
[----:B------:R-:W-:Y:S01]  /*3b00*/  PLOP3.LUT P0, PT, PT, PT, UP0, 0x80, 0x8 ;  /* 0x000000000008781c */ /* 0x000fe20003f0f008 */
[----:B------:R-:W-:Y:S02]  /*3b10*/  UIADD3 UR37, UPT, UPT, UR37, -0x1, URZ ;  /* 0xffffffff25257890 */ /* 0x000fe4000fffe0ff */
[----:B------:R-:W-:Y:S02]  /*3b20*/  USEL UR6, URZ, 0x1, UP1 ;  /* 0x00000001ff067887 */ /* 0x000fe40008800000 */
[----:B------:R-:W-:Y:S01]  /*3b30*/  USEL UR39, UR4, URZ, UP1 ;  /* 0x000000ff04277287 */ /* 0x000fe20008800000 */
[----:B------:R-:W-:Y:S01]  /*3b40*/  UMOV UR7, 0x40004040 ;  /* 0x4000404000077882 */ /* 0x000fe20000000000 */
[----:B------:R-:W-:Y:S02]  /*3b50*/  UMOV UR35, 0x40004040 ;  /* 0x4000404000237882 */ /* 0x000fe40000000000 */
[----:B------:R-:W-:Y:S01]  /*3b60*/  @UP0 ULEA UR4, UR39, UR41, 0x3 ;  /* 0x0000002927040291 */ /* 0x000fe2000f8e18ff */
[----:B------:R-:W-:Y:S01]  /*3b70*/  LOP3.LUT R8, R8, UR6, RZ, 0x3c, !PT ;  /* 0x0000000608087c12 */ /* 0x000fe2000f8e3cff */
[----:B------:R-:W-:Y:S01]  /*3b80*/  ULEA UR6, UR5, UR44, 0xa ;  /* 0x0000002c05067291 */ /* 0x000fe2000f8e50ff */
[----:B------:R-:W-:Y:S02]  /*3b90*/  UMOV UR33, 0x40004040 ;  /* 0x4000404000217882 */ /* 0x000fe40000000000 */
[----:B-1----:R-:W-:Y:S01]  /*3ba0*/  @P0 SHF.L.U32 R0, R8, 0x1f, RZ ;  /* 0x0000001f08000819 */ /* 0x002fe200000006ff */
[----:B------:R-:W-:Y:S02]  /*3bb0*/  UIADD3 UR34, UPT, UPT, UR6, 0x2, URZ ;  /* 0x0000000206227890 */ /* 0x000fe4000fffe0ff */
[----:B------:R-:W-:Y:S01]  /*3bc0*/  UIADD3 UR30, UPT, UPT, UR6, 0x4, URZ ;  /* 0x00000004061e7890 */ /* 0x000fe2000fffe0ff */
[----:B------:R2:W3:Y:S01]  /*3bd0*/  @P0 SYNCS.PHASECHK.TRANS64.TRYWAIT P2, [UR4], R0 ;  /* 0x00000000ff0005a7 */ /* 0x0004e20008041104 */
[----:B------:R-:W-:Y:S02]  /*3be0*/  ULEA UR4, UR5, UR43, 0xa ;  /* 0x0000002b05047291 */ /* 0x000fe4000f8e50ff */
[----:B------:R-:W-:Y:S02]  /*3bf0*/  UIADD3 UR26, UPT, UPT, UR6, 0x6, URZ ;  /* 0x00000006061a7890 */ /* 0x000fe4000fffe0ff */
        /* <DEDUP_REMOVED lines=10> */
[----:B------:R-:W-:Y:S01]  /*3ca0*/  UIADD3 UR8, UPT, UPT, UR4, 0x206, URZ ;  /* 0x0000020604087890 */ /* 0x000fe2000fffe0ff */
[----:B------:R-:W-:Y:S01]  /*3cb0*/  UMOV UR5, 0x40004040 ;  /* 0x4000404000057882 */ /* 0x000fe20000000000 */
[----:B------:R-:W-:Y:S01]  /*3cc0*/  UMOV UR31, 0x40004040 ;  /* 0x40004040001f7882 */ /* 0x000fe20000000000 */
[----:B------:R1:W-:Y:S01]  /*3cd0*/  UTCHMMA gdesc[UR4], gdesc[UR6], tmem[UR36], tmem[UR62], idesc[UR63], UP2 ;  /* 0x00ff3e06040075ea */ /* 0x0003e20009000024 */
[----:B------:R-:W-:Y:S01]  /*3ce0*/  UPLOP3.LUT UP2, UPT, UPT, UPT, UPT, 0x80, 0x8 ;  /* 0x000000000008789c */ /* 0x000fe20003f4f070 */
[----:B------:R2:W-:Y:S01]  /*3cf0*/  UTCHMMA gdesc[UR32], gdesc[UR34], tmem[UR36], tmem[UR60], idesc[UR61], UPT ;  /* 0x00ff3c22200075ea */ /* 0x0005e2000b800024 */
[----:B------:R-:W-:Y:S01]  /*3d00*/  UMOV UR29, 0x40004040 ;  /* 0x40004040001d7882 */ /* 0x000fe20000000000 */
[----:B------:R-:W-:Y:S01]  /*3d10*/  UMOV UR27, 0x40004040 ;  /* 0x40004040001b7882 */ /* 0x000fe20000000000 */
        /* <DEDUP_REMOVED lines=12> */
[----:B------:R-:W-:Y:S01]  /*3de0*/  UMOV UR9, 0x40004040 ;  /* 0x4000404000097882 */ /* 0x000fe20000000000 */
[----:B------:R2:W-:Y:S01]  /*3df0*/  UTCHMMA gdesc[UR12], gdesc[UR14], tmem[UR36], tmem[UR50], idesc[UR51], UPT ;  /* 0x00ff320e0c0075ea */ /* 0x0005e2000b800024 */
[----:B------:R2:W-:Y:S01]  /*3e00*/  UTCHMMA gdesc[UR8], gdesc[UR10], tmem[UR36], tmem[UR48], idesc[UR49], UPT ;  /* 0x00ff300a080075ea */ /* 0x0005e2000b800024 */
[----:B------:R2:W-:Y:S01]  /*3e10*/  UTCBAR.MULTICAST [UR40], URZ, UR42 ;  /* 0x000000ff280073e9 */ /* 0x0005e2000800082a */
[----:B-1----:R-:W-:Y:S01]  /*3e20*/  UMOV UR5, UR39 ;  /* 0x0000002700057c82 */ /* 0x002fe20008000000 */
[----:B------:R-:W-:Y:S05]  /*3e30*/  BRA.U UP3, `(.L_x_67) ;  /* 0xfffffffd03007547 */ /* 0x000fea000b83ffff */
.L_x_64:
[----:B------:R-:W-:Y:S01]  /*3e40*/  UIADD3 UR4, UPT, UPT, UR45, 0x1, URZ ;  /* 0x000000012d047890 */ /* 0x000fe2000fffe0ff */
[C---:B------:R-:W-:Y:S01]  /*3e50*/  ISETP.NE.AND P0, PT, R10.reuse, 0x2, PT ;  /* 0x000000020a00780c */ /* 0x040fe20003f05270 */
[----:B------:R-:W-:Y:S02]  /*3e60*/  UIADD3 UR5, UPT, UPT, UR46, 0xc0, URZ ;  /* 0x000000c02e057890 */ /* 0x000fe4000fffe0ff */
[----:B------:R-:W-:Y:S01]  /*3e70*/  UISETP.NE.AND UP0, UPT, UR4, 0x4, UPT ;  /* 0x000000040400788c */ /* 0x000fe2000bf05270 */
[----:B-12---:R-:W-:Y:S02]  /*3e80*/  SEL R0, RZ, 0x1, P0 ;  /* 0x00000001ff007807 */ /* 0x006fe40000000000 */
[----:B------:R-:W-:Y:S01]  /*3e90*/  SEL R10, R10, RZ, P0 ;  /* 0x000000ff0a0a7207 */ /* 0x000fe20000000000 */
[----:B------:R-:W-:Y:S01]  /*3ea0*/  USEL UR6, URZ, 0x1, UP0 ;  /* 0x00000001ff067887 */ /* 0x000fe20008000000 */
[----:B------:R-:W-:Y:S01]  /*3eb0*/  LOP3.LUT R9, R9, R0, RZ, 0x3c, !PT ;  /* 0x0000000009097212 */ /* 0x000fe200078e3cff */
[----:B------:R-:W-:Y:S01]  /*3ec0*/  USEL UR45, UR4, URZ, UP0 ;  /* 0x000000ff042d7287 */ /* 0x000fe20008000000 */
[----:B------:R1:W-:Y:S03]  /*3ed0*/  UTCBAR [UR5], URZ ;  /* 0x000000ff050073e9 */ /* 0x0003e600080000ff */
[----:B------:R-:W-:Y:S01]  /*3ee0*/  LOP3.LUT R11, R11, UR6, RZ, 0x3c, !PT ;  /* 0x000000060b0b7c12 */ /* 0x000fe2000f8e3cff */
[----:B------:R-:W-:Y:S07]  /*3ef0*/  @P1 BRA `(.L_x_68) ;  /* 0xfffffff800381947 */ /* 0x000fee000383ffff */
[----:B------:R-:W2:Y:S01]  /*3f00*/  S2UR UR8, SR_CgaCtaId ;  /* 0x00000000000879c3 */ /* 0x000ea20000008800 */
[----:B------:R-:W-:Y:S01]  /*3f10*/  ELECT P0, URZ, PT ;  /* 0x0000000000ff782f */ /* 0x000fe20003800000 */
[----:B------:R-:W-:Y:S01]  /*3f20*/  IMAD.MOV.U32 R0, RZ, RZ, 0x1 ;  /* 0x00000001ff007424 */ /* 0x000fe200078e00ff */
[----:B------:R-:W-:Y:S01]  /*3f30*/  UIADD3 UR41, UPT, UPT, UR41, 0xe0, URZ ;  /* 0x000000e029297890 */ /* 0x000fe2000fffe0ff */
[----:B------:R-:W-:Y:S01]  /*3f40*/  SHF.L.U32 R2, R11, 0x1f, RZ ;  /* 0x0000001f0b027819 */ /* 0x000fe200000006ff */
[----:B------:R-:W-:-:S03]  /*3f50*/  UMOV UR4, 0x40 ;  /* 0x0000004000047882 */ /* 0x000fc60000000000 */
[----:B------:R-:W-:Y:S01]  /*3f60*/  UVIRTCOUNT.DEALLOC.SMPOOL 0x80 ;  /* 0x000000800000784c */ /* 0x000fe20000000000 */
[----:B--2---:R-:W-:Y:S02]  /*3f70*/  ULEA UR8, UR8, UR4, 0x18 ;  /* 0x0000000408087291 */ /* 0x004fe4000f8ec0ff */
[----:B------:R-:W-:-:S07]  /*3f80*/  ULEA UR4, UR45, UR41, 0x3 ;  /* 0x000000292d047291 */ /* 0x000fce000f8e18ff */
[----:B------:R2:W-:Y:S02]  /*3f90*/  @P0 STS.U8 [UR8+0x1c], R0 ;  /* 0x00001c00ff000988 */ /* 0x0005e40008000008 */
[----:B------:R-:W4:Y:S02]  /*3fa0*/  SYNCS.PHASECHK.TRANS64.TRYWAIT P0, [UR4], R2 ;  /* 0x00000002ff0075a7 */ /* 0x000f240008001104 */
[----:B--2-4-:R-:W-:Y:S05]  /*3fb0*/  @!P0 BRA `(.L_x_69) ;  /* 0x0000004000608947 */ /* 0x014fea0003800000 */
.L_x_148:
[----:B------:R-:W-:-:S04]  /*3fc0*/  UIADD3 UR4, UPT, UPT, UR45, 0x1, URZ ;  /* 0x000000012d047890 */ /* 0x000fc8000fffe0ff */
[----:B------:R-:W-:-:S04]  /*3fd0*/  UISETP.NE.AND UP0, UPT, UR4, 0x4, UPT ;  /* 0x000000040400788c */ /* 0x000fc8000bf05270 */
[----:B------:R-:W-:Y:S02]  /*3fe0*/  USEL UR6, URZ, 0x1, UP0 ;  /* 0x00000001ff067887 */ /* 0x000fe40008000000 */
[----:B------:R-:W-:-:S04]  /*3ff0*/  USEL UR4, UR4, URZ, UP0 ;  /* 0x000000ff04047287 */ /* 0x000fc80008000000 */
[----:B-1----:R-:W-:Y:S01]  /*4000*/  ULEA UR5, UR4, UR41, 0x3 ;  /* 0x0000002904057291 */ /* 0x002fe2000f8e18ff */
[----:B--2---:R-:W-:-:S04]  /*4010*/  LOP3.LUT R2, R11, UR6, RZ, 0x3c, !PT ;  /* 0x000000060b027c12 */ /* 0x004fc8000f8e3cff */
[----:B------:R-:W-:-:S04]  /*4020*/  SHF.L.U32 R3, R2, 0x1f, RZ ;  /* 0x0000001f02037819 */ /* 0x000fc800000006ff */
[----:B------:R-:W1:Y:S02]  /*4030*/  SYNCS.PHASECHK.TRANS64.TRYWAIT P0, [UR5], R3 ;  /* 0x00000003ff0075a7 */ /* 0x000e640008001105 */
[----:B-1----:R-:W-:Y:S05]  /*4040*/  @!P0 BRA `(.L_x_70) ;  /* 0x0000004000548947 */ /* 0x002fea0003800000 */
.L_x_150:
        /* <DEDUP_REMOVED lines=9> */
.L_x_152:
[----:B------:R-:W-:-:S04]  /*40e0*/  UIADD3 UR4, UPT, UPT, UR4, 0x1, URZ ;  /* 0x0000000104047890 */ /* 0x000fc8000fffe0ff */
[----:B------:R-:W-:-:S04]  /*40f0*/  UISETP.NE.AND UP0, UPT, UR4, 0x4, UPT ;  /* 0x000000040400788c */ /* 0x000fc8000bf05270 */
[----:B------:R-:W-:Y:S02]  /*4100*/  USEL UR5, URZ, 0x1, UP0 ;  /* 0x00000001ff057887 */ /* 0x000fe40008000000 */
[----:B------:R-:W-:-:S04]  /*4110*/  USEL UR4, UR4, URZ, UP0 ;  /* 0x000000ff04047287 */ /* 0x000fc80008000000 */
[----:B------:R-:W-:Y:S01]  /*4120*/  ULEA UR4, UR4, UR41, 0x3 ;  /* 0x0000002904047291 */ /* 0x000fe2000f8e18ff */
[----:B------:R-:W-:-:S04]  /*4130*/  LOP3.LUT R2, R2, UR5, RZ, 0x3c, !PT ;  /* 0x0000000502027c12 */ /* 0x000fc8000f8e3cff */
[----:B------:R-:W-:-:S04]  /*4140*/  SHF.L.U32 R2, R2, 0x1f, RZ ;  /* 0x0000001f02027819 */ /* 0x000fc800000006ff */
[----:B------:R-:W2:Y:S02]  /*4150*/  SYNCS.PHASECHK.TRANS64.TRYWAIT P0, [UR4], R2 ;  /* 0x00000002ff0075a7 */ /* 0x000ea40008001104 */
[----:B--2---:R-:W-:Y:S05]  /*4160*/  @!P0 BRA `(.L_x_72) ;  /* 0x00000040003c8947 */ /* 0x004fea0003800000 */
.L_x_154:
[----:B------:R-:W-:Y:S01]  /*4170*/  NOP ;  /* 0x0000000000007918 */ /* 0x000fe20000000000 */
[----:B-1----:R-:W1:Y:S01]  /*4180*/  LDS R0, [UR8+0x14] ;  /* 0x00001408ff007984 */ /* 0x002e620008000800 */
[----:B------:R-:W-:Y:S01]  /*4190*/  ULOP3.LUT UR4, UR65, 0xffff, URZ, 0xc0, !UPT ;  /* 0x0000ffff41047892 */ /* 0x000fe2000f8ec0ff */
[----:B------:R-:W-:Y:S01]  /*41a0*/  UMOV UR5, 0xffff ;  /* 0x0000ffff00057882 */ /* 0x000fe20000000000 */
[----:B------:R-:W-:Y:S02]  /*41b0*/  UMOV UR6, 0x1 ;  /* 0x0000000100067882 */ /* 0x000fe40000000000 */
[----:B------:R-:W-:-:S04]  /*41c0*/  USHF.R.U32.HI UR4, URZ, 0x5, UR4 ;  /* 0x00000005ff047899 */ /* 0x000fc80008011604 */
[----:B------:R-:W-:Y:S02]  /*41d0*/  USHF.L.U32 UR5, UR5, UR4, URZ ;  /* 0x0000000405057299 */ /* 0x000fe400080006ff */
[----:B------:R-:W-:-:S04]  /*41e0*/  USHF.L.U32 UR4, UR6, UR4, URZ ;  /* 0x0000000406047299 */ /* 0x000fc800080006ff */
[----:B-1----:R-:W-:-:S04]  /*41f0*/  LOP3.LUT R0, R0, UR5, RZ, 0xc0, !PT ;  /* 0x0000000500007c12 */ /* 0x002fc8000f8ec0ff */
[----:B------:R-:W-:-:S13]  /*4200*/  ISETP.NE.AND P0, PT, R0, UR5, PT ;  /* 0x0000000500007c0c */ /* 0x000fda000bf05270 */
[----:B------:R-:W-:Y:S05]  /*4210*/  @P0 BRA `(.L_x_73) ;  /* 0x0000000000580947 */ /* 0x000fea0003800000 */
[----:B------:R-:W1:Y:S02]  /*4220*/  LDS R0, [UR8+0x18] ;  /* 0x00001808ff007984 */ /* 0x000e640008000800 */
[----:B-1----:R-:W-:-:S04]  /*4230*/  LOP3.LUT R0, R0, UR4, RZ, 0xc0, !PT ;  /* 0x0000000400007c12 */ /* 0x002fc8000f8ec0ff */
[----:B------:R-:W-:-:S13]  /*4240*/  ISETP.NE.AND P0, PT, R0, UR4, PT ;  /* 0x0000000400007c0c */ /* 0x000fda000bf05270 */
[----:B------:R-:W-:Y:S05]  /*4250*/  @P0 BRA `(.L_x_74) ;  /* 0x00000000003c0947 */ /* 0x000fea0003800000 */
[----:B------:R-:W1:Y:S01]  /*4260*/  S2R R2, SR_LANEID ;  /* 0x0000000000027919 */ /* 0x000e620000000000 */
[----:B------:R-:W-:-:S06]  /*4270*/  ULOP3.LUT UR5, URZ, UR5, URZ, 0x33, !UPT ;  /* 0x00000005ff057292 */ /* 0x000fcc000f8e33ff */
[----:B------:R-:W-:-:S04]  /*4280*/  IMAD.U32 R0, RZ, RZ, UR5 ;  /* 0x00000005ff007e24 */ /* 0x000fc8000f8e00ff */
[----:B------:R2:W4:Y:S02]  /*4290*/  REDUX UR7, R0 ;  /* 0x00000000000773c4 */ /* 0x0005240000000000 */
[----:B------:R1:W-:Y:S01]  /*42a0*/  UTCATOMSWS.AND URZ, UR5 ;  /* 0x0000000500ff79e3 */ /* 0x0003e20008000000 */
[----:B--2---:R-:W-:Y:S01]  /*42b0*/  LOP3.LUT R0, RZ, UR4, RZ, 0x33, !PT ;  /* 0x00000004ff007c12 */ /* 0x004fe2000f8e33ff */
[----:B------:R-:W-:Y:S02]  /*42c0*/  VOTEU.ANY UR4, UPT, PT ;  /* 0x0000000000047886 */ /* 0x000fe400038e0100 */
[----:B------:R-:W-:Y:S02]  /*42d0*/  UFLO.U32 UR4, UR4 ;  /* 0x00000004000472bd */ /* 0x000fe400080e0000 */
[----:B------:R-:W2:Y:S04]  /*42e0*/  REDUX UR6, R0 ;  /* 0x00000000000673c4 */ /* 0x000ea80000000000 */
[----:B-1----:R-:W-:-:S02]  /*42f0*/  ISETP.EQ.U32.AND P0, PT, R2, UR4, PT ;  /* 0x0000000402007c0c */ /* 0x002fc4000bf02070 */
[----:B----4-:R-:W-:-:S11]  /*4300*/  MOV R2, UR7 ;  /* 0x0000000700027c02 */ /* 0x010fd60008000f00 */
[----:B------:R1:W-:Y:S01]  /*4310*/  @P0 ATOMS.AND RZ, [UR8+0x14], R2 ;  /* 0x00001402ffff098c */ /* 0x0003e2000a800008 */
[----:B--2---:R-:W-:-:S05]  /*4320*/  IMAD.U32 R0, RZ, RZ, UR6 ;  /* 0x00000006ff007e24 */ /* 0x004fca000f8e00ff */
[----:B------:R1:W-:Y:S01]  /*4330*/  @P0 ATOMS.AND RZ, [UR8+0x18], R0 ;  /* 0x00001800ffff098c */ /* 0x0003e2000a800008 */
[----:B------:R-:W-:Y:S05]  /*4340*/  BRA `(.L_x_75) ;  /* 0x0000000000147947 */ /* 0x000fea0003800000 */
.L_x_74:
[----:B------:R-:W-:Y:S02]  /*4350*/  MOV R2, 0x4370 ;  /* 0x0000437000027802 */ /* 0x000fe40000000f00 */
[----:B---3-5:R-:W-:Y:S05]  /*4360*/  CALL.REL.NOINC `($__internal_0_$__cuda_sm10x_tcgen05_guardrail_trap_col_being_dealloced_not_returned_by_alloc) ;  /* 0x0000004000b07944 */ /* 0x028fea0003c00000 */
[----:B------:R-:W-:Y:S05]  /*4370*/  BRA `(.L_x_75) ;  /* 0x0000000000087947 */ /* 0x000fea0003800000 */
.L_x_73:
[----:B------:R-:W-:Y:S02]  /*4380*/  MOV R2, 0x43a0 ;  /* 0x000043a000027802 */ /* 0x000fe40000000f00 */
[----:B---3-5:R-:W-:Y:S05]  /*4390*/  CALL.REL.NOINC `($__internal_2_$__cuda_sm10x_tcgen05_guardrail_trap_unallocated_columns_being_dealloced) ;  /* 0x0000004000bc7944 */ /* 0x028fea0003c00000 */
.L_x_75:
[----:B------:R-:W-:Y:S01]  /*43a0*/  NOP ;  /* 0x0000000000007918 */ /* 0x000fe20000000000 */
[----:B------:R-:W-:Y:S05]  /*43b0*/  EXIT ;  /* 0x000000000000794d */ /* 0x000fea0003800000 */
.L_x_57:
[----:B------:R-:W-:-:S09]  /*43c0*/  UISETP.NE.OR UP0, UPT, UR18, 0x3, !UP3 ;  /* 0x000000031200788c */ /* 0x000fd2000df05670 */
[----:B------:R-:W-:Y:S05]  /*43d0*/  BRA.U UP0, `(.L_x_76) ;  /* 0x0000001100247547 */ /* 0x000fea000b800000 */
[----:B------:R-:W2:Y:S01]  /*43e0*/  LDCU.64 UR4, c[0x0][0x888] ;  /* 0x00011100ff0477ac */ /* 0x000ea20008000a00 */
[----:B------:R-:W3:Y:S01]  /*43f0*/  LDC.64 R12, c[0x0][0x348] ;  /* 0x0000d200ff0c7b82 */ /* 0x000ee20000000a00 */
[----:B------:R-:W-:Y:S02]  /*4400*/  HFMA2 R9, -RZ, RZ, 0, 0 ;  /* 0x00000000ff097431 */ /* 0x000fe400000001ff */
[----:B------:R-:W-:Y:S01]  /*4410*/  IMAD.MOV.U32 R11, RZ, RZ, 0x1 ;  /* 0x00000001ff0b7424 */ /* 0x000fe200078e00ff */
[----:B------:R-:W4:Y:S01]  /*4420*/  LDCU UR37, c[0x0][0x370] ;  /* 0x00006e00ff2577ac */ /* 0x000f220008000800 */
[----:B------:R-:W-:Y:S01]  /*4430*/  IMAD.MOV.U32 R10, RZ, RZ, RZ ;  /* 0x000000ffff0a7224 */ /* 0x000fe200078e00ff */
[----:B------:R-:W-:Y:S01]  /*4440*/  MOV R3, 0x1000 ;  /* 0x0000100000037802 */ /* 0x000fe20000000f00 */
[----:B------:R-:W4:Y:S01]  /*4450*/  LDCU.128 UR32, c[0x0][0xb10] ;  /* 0x00016200ff2077ac */ /* 0x000f220008000c00 */
[----:B------:R-:W1:Y:S01]  /*4460*/  LDCU UR29, c[0x0][0x374] ;  /* 0x00006e80ff1d77ac */ /* 0x000e620008000800 */
[----:B------:R-:W1:Y:S01]  /*4470*/  LDCU.64 UR30, c[0x0][0x890] ;  /* 0x00011200ff1e77ac */ /* 0x000e620008000a00 */
[----:B--2---:R-:W-:Y:S01]  /*4480*/  UISETP.NE.U32.AND UP0, UPT, UR4, URZ, UPT ;  /* 0x000000ff0400728c */ /* 0x004fe2000bf05070 */
[----:B------:R-:W2:Y:S01]  /*4490*/  LDCU UR15, c[0x0][0xb0c] ;  /* 0x00016180ff0f77ac */ /* 0x000ea20008000800 */
[----:B------:R-:W3:Y:S01]  /*44a0*/  LDCU UR41, c[0x0][0xb20] ;  /* 0x00016400ff2977ac */ /* 0x000ee20008000800 */
[----:B------:R-:W3:Y:S01]  /*44b0*/  LDCU UR4, c[0x0][0xb30] ;  /* 0x00016600ff0477ac */ /* 0x000ee20008000800 */
[----:B----4-:R-:W-:-:S02]  /*44c0*/  UIMAD.WIDE.U32 UR6, UR37, UR32, URZ ;  /* 0x00000020250672a5 */ /* 0x010fc4000f8e00ff */
[----:B-1----:R-:W-:Y:S02]  /*44d0*/  UIMAD.WIDE.U32 UR8, UR29, UR35, URZ ;  /* 0x000000231d0872a5 */ /* 0x002fe4000f8e00ff */
[----:B------:R-:W-:Y:S02]  /*44e0*/  USEL UR40, URZ, 0x1, UP5 ;  /* 0x00000001ff287887 */ /* 0x000fe4000a800000 */
[----:B------:R-:W-:Y:S02]  /*44f0*/  UISETP.NE.U32.AND UP6, UPT, UR30, URZ, UPT ;  /* 0x000000ff1e00728c */ /* 0x000fe4000bfc5070 */
[----:B------:R-:W-:Y:S01]  /*4500*/  UISETP.NE.AND.EX UP5, UPT, UR5, URZ, UPT, UP0 ;  /* 0x000000ff0500728c */ /* 0x000fe2000bfa5300 */
[----:B------:R-:W-:Y:S01]  /*4510*/  UMOV UR24, 0x400 ;  /* 0x0000040000187882 */ /* 0x000fe20000000000 */
[----:B------:R-:W-:Y:S01]  /*4520*/  UISETP.NE.AND UP0, UPT, UR42, 0x1, UPT ;  /* 0x000000012a00788c */ /* 0x000fe2000bf05270 */
[----:B------:R-:W-:Y:S01]  /*4530*/  UMOV UR6, UR7 ;  /* 0x0000000700067c82 */ /* 0x000fe20008000000 */
[----:B------:R-:W-:Y:S01]  /*4540*/  UMOV UR38, UR9 ;  /* 0x0000000900267c82 */ /* 0x000fe20008000000 */
[----:B--2---:R-:W-:Y:S01]  /*4550*/  UISETP.NE.AND UP0, UPT, UR15, 0x1, UPT ;  /* 0x000000010f00788c */ /* 0x004fe2000bf05270 */
[----:B------:R-:W-:Y:S01]  /*4560*/  UMOV UR25, URZ ;  /* 0x000000ff00197c82 */ /* 0x000fe20008000000 */
[----:B------:R-:W-:-:S02]  /*4570*/  UPLOP3.LUT UP4, UPT, UPT, UPT, UPT, 0x40, 0x4 ;  /* 0x000000000004789c */ /* 0x000fc40003f8e870 */
[----:B------:R-:W-:Y:S01]  /*4580*/  UISETP.GE.AND UP2, UPT, UR42, 0x1, UPT ;  /* 0x000000012a00788c */ /* 0x000fe2000bf46270 */
[----:B------:R-:W1:Y:S01]  /*4590*/  LDCU.64 UR16, c[0x0][0xb28] ;  /* 0x00016500ff1077ac */ /* 0x000e620008000a00 */
[----:B------:R-:W-:Y:S02]  /*45a0*/  ULEA UR24, UR54, UR24, 0x18 ;  /* 0x0000001836187291 */ /* 0x000fe4000f8ec0ff */
[----:B------:R-:W-:Y:S02]  /*45b0*/  UISETP.NE.AND.EX UP6, UPT, UR31, URZ, UPT, UP6 ;  /* 0x000000ff1f00728c */ /* 0x000fe4000bfc5360 */
[----:B------:R-:W-:Y:S02]  /*45c0*/  USHF.R.U32.HI UR39, URZ, UR33, UR6 ;  /* 0x00000021ff277299 */ /* 0x000fe40008011606 */
[----:B---3--:R-:W-:Y:S02]  /*45d0*/  USHF.R.U32.HI UR38, URZ, UR41, UR38 ;  /* 0x00000029ff267299 */ /* 0x008fe40008011626 */
[----:B------:R-:W-:-:S02]  /*45e0*/  UISETP.NE.AND UP0, UPT, UR34, 0x1, UPT ;  /* 0x000000012200788c */ /* 0x000fc4000bf05270 */
[----:B------:R-:W-:-:S11]  /*45f0*/  UISETP.NE.AND UP3, UPT, UR4, 0x1, UPT ;  /* 0x000000010400788c */ /* 0x000fd6000bf65270 */
.L_x_85:
[C---:B------:R-:W-:Y:S02]  /*4600*/  LEA R8, R10.reuse, UR24, 0x3 ;  /* 0x000000180a087c11 */ /* 0x040fe4000f8e18ff */
[----:B------:R-:W-:Y:S02]  /*4610*/  SHF.L.U32 R0, R9, 0x1f, RZ ;  /* 0x0000001f09007819 */ /* 0x000fe400000006ff */
[----:B------:R-:W-:Y:S02]  /*4620*/  LEA R4, R10, UR24, 0x4 ;  /* 0x000000180a047c11 */ /* 0x000fe4000f8e20ff */
[----:B--2---:R-:W2:Y:S02]  /*4630*/  SYNCS.PHASECHK.TRANS64.TRYWAIT P0, [R8+URZ+0xa0], R0 ;  /* 0x0000a000080075a7 */ /* 0x004ea400080011ff */
[----:B--2---:R-:W-:Y:S05]  /*4640*/  @!P0 BRA `(.L_x_77) ;  /* 0x0000003c001c8947 */ /* 0x004fea0003800000 */
.L_x_155:
[----:B------:R-:W3:Y:S01]  /*4650*/  LDS.128 R4, [R4+0x130] ;  /* 0x0001300004047984 */ /* 0x000ee20000000c00 */
[----:B------:R-:W-:Y:S01]  /*4660*/  UISETP.GE.AND UP0, UPT, UR42, 0x1, UPT ;  /* 0x000000012a00788c */ /* 0x000fe2000bf06270 */
[----:B------:R-:W-:Y:S01]  /*4670*/  @!PT LDS RZ, [RZ] ;  /* 0x00000000fffff984 */ /* 0x000fe20000000800 */
[----:B------:R-:W-:Y:S01]  /*4680*/  @!PT LDS RZ, [RZ] ;  /* 0x00000000fffff984 */ /* 0x000fe20000000800 */
[----:B------:R-:W-:Y:S01]  /*4690*/  @!PT LDS RZ, [RZ] ;  /* 0x00000000fffff984 */ /* 0x000fe20000000800 */
[----:B------:R-:W-:Y:S01]  /*46a0*/  @!PT LDS RZ, [RZ] ;  /* 0x00000000fffff984 */ /* 0x000fe20000000800 */
[----:B------:R4:W-:Y:S06]  /*46b0*/  MEMBAR.ALL.CTA ;  /* 0x0000000000007992 */ /* 0x0009ec0000008000 */
[----:B----4-:R-:W4:Y:S01]  /*46c0*/  FENCE.VIEW.ASYNC.S ;  /* 0x00000000000073c6 */ /* 0x010f220000000000 */
[----:B---3--:R-:W-:Y:S11]  /*46d0*/  LOP3.LUT P0, RZ, R6, 0x1, RZ, 0xc0, !PT ;  /* 0x0000000106ff7812 */ /* 0x008ff6000780c0ff */
[----:B------:R-:W-:Y:S02]  /*46e0*/  @!UPT UIADD3 URZ, UPT, UPT, URZ, URZ, URZ ;  /* 0x000000fffffff290 */ /* 0x000fe4000fffe0ff */
[----:B----4-:R-:W-:Y:S01]  /*46f0*/  VOTEU.ANY UP2, P0 ;  /* 0x0000000000ff7886 */ /* 0x010fe20000040100 */
[----:B------:R-:W-:Y:S11]  /*4700*/  PLOP3.LUT P0, PT, PT, PT, UP2, 0x80, 0x8 ;  /* 0x000000000008781c */ /* 0x000ff60003f0f028 */
[----:B------:R-:W-:Y:S02]  /*4710*/  @!UPT UIADD3 URZ, UPT, UPT, URZ, URZ, URZ ;  /* 0x000000fffffff290 */ /* 0x000fe4000fffe0ff */
[----:B--2---:R-:W-:Y:S02]  /*4720*/  @P0 SHF.R.U32.HI R0, RZ, 0x10, R5 ;  /* 0x00000010ff000819 */ /* 0x004fe40000011605 */
[----:B------:R-:W-:Y:S02]  /*4730*/  @P0 MOV R2, R4 ;  /* 0x0000000400020202 */ /* 0x000fe40000000f00 */
[----:B------:R-:W-:Y:S01]  /*4740*/  @P0 R2UR UR4, R0 ;  /* 0x00000000000402ca */ /* 0x000fe200000e0000 */
[----:B------:R-:W-:Y:S01]  /*4750*/  VIADD R0, R8, 0xb0 ;  /* 0x000000b008007836 */ /* 0x000fe20000000000 */
[----:B------:R-:W-:Y:S02]  /*4760*/  @P0 LOP3.LUT R4, R5, 0xffff, RZ, 0xc0, !PT ;  /* 0x0000ffff05040812 */ /* 0x000fe400078ec0ff */
[----:B------:R-:W-:Y:S02]  /*4770*/  @P0 R2UR UR6, R2 ;  /* 0x00000000020602ca */ /* 0x000fe400000e0000 */
[----:B------:R-:W-:Y:S02]  /*4780*/  PRMT R0, RZ, 0x654, R0 ;  /* 0x00000654ff007816 */ /* 0x000fe40000000000 */
[----:B------:R-:W-:Y:S02]  /*4790*/  @P0 R2UR UR5, R4 ;  /* 0x00000000040502ca */ /* 0x000fe400000e0000 */
[----:B------:R2:W-:Y:S03]  /*47a0*/  SYNCS.ARRIVE.TRANS64.RED.A1T0 RZ, [R0+URZ], RZ ;  /* 0x000000ff00ff79a7 */ /* 0x0005e600081004ff */
[----:B------:R-:W-:Y:S04]  /*47b0*/  @UP2 UMOV UR28, UR4 ;  /* 0x00000004001c2c82 */ /* 0x000fe80008000000 */
[----:B------:R-:W-:Y:S04]  /*47c0*/  @UP2 UMOV UR14, UR6 ;  /* 0x00000006000e2c82 */ /* 0x000fe80008000000 */
[----:B------:R-:W-:Y:S01]  /*47d0*/  @UP2 UMOV UR13, UR5 ;  /* 0x00000005000d2c82 */ /* 0x000fe20008000000 */
[----:B------:R-:W-:Y:S05]  /*47e0*/  BRA.U !UP0, `(.L_x_78) ;  /* 0x0000000108c07547 */ /* 0x000fea000b800000 */
[----:B------:R-:W-:Y:S02]  /*47f0*/  UIMAD.WIDE.U32 UR8, UR13, UR35, URZ ;  /* 0x000000230d0872a5 */ /* 0x000fe4000f8e00ff */
[----:B------:R-:W-:Y:S02]  /*4800*/  UP2UR UR12, UPR, URZ, 0x4 ;  /* 0x00000004ff0c7883 */ /* 0x000fe40008000000 */
[----:B------:R-:W-:Y:S02]  /*4810*/  UISETP.NE.AND UP2, UPT, UR34, 0x1, UPT ;  /* 0x000000012200788c */ /* 0x000fe4000bf45270 */
[----:B------:R-:W-:Y:S02]  /*4820*/  UIMAD.WIDE.U32 UR10, UR14, UR32, URZ ;  /* 0x000000200e0a72a5 */ /* 0x000fe4000f8e00ff */
[----:B------:R-:W-:Y:S02]  /*4830*/  USEL UR4, UR29, UR38, !UP2 ;  /* 0x000000261d047287 */ /* 0x000fe4000d000000 */
[----:B------:R-:W-:Y:S02]  /*4840*/  UISETP.NE.AND UP0, UPT, UR15, 0x1, UPT ;  /* 0x000000010f00788c */ /* 0x000fe4000bf05270 */
[----:B------:R-:W-:Y:S02]  /*4850*/  UP2UR UR22, UPR, URZ, 0x2 ;  /* 0x00000002ff167883 */ /* 0x000fe40008000000 */
[----:B------:R-:W-:Y:S02]  /*4860*/  UISETP.NE.AND UP1, UPT, UR42, 0x1, UPT ;  /* 0x000000012a00788c */ /* 0x000fe4000bf25270 */
[----:B-1----:R-:W-:Y:S02]  /*4870*/  UIMAD.WIDE.U32 UR18, UR4, UR16, URZ ;  /* 0x00000010041272a5 */ /* 0x002fe4000f8e00ff */
[----:B------:R-:W-:Y:S01]  /*4880*/  USEL UR7, UR37, UR39, !UP0 ;  /* 0x0000002725077287 */ /* 0x000fe2000c000000 */
[----:B------:R-:W-:Y:S02]  /*4890*/  UMOV UR5, UR9 ;  /* 0x0000000900057c82 */ /* 0x000fe40008000000 */
[----:B------:R-:W-:Y:S02]  /*48a0*/  USHF.R.U32.HI UR6, URZ, UR41, UR5 ;  /* 0x00000029ff067299 */ /* 0x000fe40008011605 */
[----:B------:R-:W-:Y:S02]  /*48b0*/  UIMAD.WIDE.U32 UR20, UR7, UR16, URZ ;  /* 0x00000010071472a5 */ /* 0x000fe4000f8e00ff */
[----:B------:R-:W-:Y:S02]  /*48c0*/  USEL UR6, UR13, UR6, !UP2 ;  /* 0x000000060d067287 */ /* 0x000fe4000d000000 */
[----:B------:R-:W-:Y:S01]  /*48d0*/  UISETP.NE.AND UP2, UPT, UR12, URZ, UPT ;  /* 0x000000ff0c00728c */ /* 0x000fe2000bf45270 */
[----:B------:R-:W-:Y:S01]  /*48e0*/  UMOV UR5, UR11 ;  /* 0x0000000b00057c82 */ /* 0x000fe20008000000 */
[----:B------:R-:W-:Y:S02]  /*48f0*/  UIMAD.WIDE.U32 UR10, UR6, UR16, URZ ;  /* 0x00000010060a72a5 */ /* 0x000fe4000f8e00ff */
[----:B------:R-:W-:Y:S03]  /*4900*/  USHF.R.U32.HI UR8, URZ, UR33, UR5 ;  /* 0x00000021ff087299 */ /* 0x000fe60008011605 */
[----:B------:R-:W-:Y:S02]  /*4910*/  UMOV UR5, UR19 ;  /* 0x0000001300057c82 */ /* 0x000fe40008000000 */
[----:B------:R-:W-:Y:S03]  /*4920*/  @UP1 USHF.R.U32.HI UR4, URZ, UR17, UR5 ;  /* 0x00000011ff041299 */ /* 0x000fe60008011605 */
[----:B------:R-:W-:Y:S01]  /*4930*/  UMOV UR5, UR21 ;  /* 0x0000001500057c82 */ /* 0x000fe20008000000 */
[----:B------:R-:W-:Y:S02]  /*4940*/  UIMAD UR4, UR42, UR4, URZ ;  /* 0x000000042a0472a4 */ /* 0x000fe4000f8e02ff */
[----:B------:R-:W-:Y:S02]  /*4950*/  @UP1 USHF.R.U32.HI UR7, URZ, UR17, UR5 ;  /* 0x00000011ff071299 */ /* 0x000fe40008011605 */
[----:B------:R-:W-:Y:S02]  /*4960*/  USEL UR5, UR14, UR8, !UP0 ;  /* 0x000000080e057287 */ /* 0x000fe4000c000000 */
[----:B------:R-:W-:Y:S02]  /*4970*/  UIMAD UR8, UR42, UR7, URZ ;  /* 0x000000072a0872a4 */ /* 0x000fe4000f8e02ff */
[----:B------:R-:W-:Y:S03]  /*4980*/  UISETP.GE.AND UP0, UPT, UR6, UR4, UPT ;  /* 0x000000040600728c */ /* 0x000fe6000bf06270 */
[----:B------:R-:W-:Y:S01]  /*4990*/  UMOV UR4, UR11 ;  /* 0x0000000b00047c82 */ /* 0x000fe20008000000 */
[----:B------:R-:W-:Y:S02]  /*49a0*/  UISETP.GE.OR UP0, UPT, UR5, UR8, UP0 ;  /* 0x000000080500728c */ /* 0x000fe40008706670 */
[----:B------:R-:W-:Y:S02]  /*49b0*/  USHF.R.U32.HI UR4, URZ, UR17, UR4 ;  /* 0x00000011ff047299 */ /* 0x000fe40008011604 */
[----:B------:R-:W-:Y:S02]  /*49c0*/  UIMAD.WIDE.U32 UR8, UR5, UR16, URZ ;  /* 0x00000010050872a5 */ /* 0x000fe4000f8e00ff */
[----:B------:R-:W-:Y:S04]  /*49d0*/  USEL UR10, UR6, UR4, !UP1 ;  /* 0x00000004060a7287 */ /* 0x000fe8000c800000 */
[----:B------:R-:W-:Y:S01]  /*49e0*/  UIADD3 UR11, UPT, UPT, -UR10, URZ, URZ ;  /* 0x000000ff0a0b7290 */ /* 0x000fe2000fffe1ff */
[----:B------:R-:W-:Y:S02]  /*49f0*/  @!UP0 UMOV UR4, UR9 ;  /* 0x0000000900048c82 */ /* 0x000fe40008000000 */
[----:B------:R-:W-:Y:S02]  /*4a00*/  @!UP0 USHF.R.U32.HI UR4, URZ, UR17, UR4 ;  /* 0x00000011ff048299 */ /* 0x000fe40008011604 */
[----:B------:R-:W-:Y:S02]  /*4a10*/  UIMAD UR8, UR42, UR11, UR6 ;  /* 0x0000000b2a0872a4 */ /* 0x000fe4000f8e0206 */
[----:B------:R-:W-:Y:S02]  /*4a20*/  @!UP0 USEL UR4, UR5, UR4, !UP1 ;  /* 0x0000000405048287 */ /* 0x000fe4000c800000 */
[----:B------:R-:W-:Y:S02]  /*4a30*/  UISETP.NE.AND UP1, UPT, UR22, URZ, UPT ;  /* 0x000000ff1600728c */ /* 0x000fe4000bf25270 */
[----:B------:R-:W-:Y:S02]  /*4a40*/  @!UP0 UIMAD UR8, UR7, UR8, UR4 ;  /* 0x00000008070882a4 */ /* 0x000fe4000f8e0204 */
[----:B------:R-:W-:Y:S02]  /*4a50*/  @!UP0 UIADD3 UR9, UPT, UPT, UR10, -UR4, URZ ;  /* 0x800000040a098290 */ /* 0x000fe4000fffe0ff */
[----:B------:R-:W-:Y:S02]  /*4a60*/  UIADD3 UR4, UPT, UPT, -UR5, URZ, URZ ;  /* 0x000000ff05047290 */ /* 0x000fe4000fffe1ff */
[----:B------:R-:W-:Y:S02]  /*4a70*/  UIADD3 UR7, UPT, UPT, -UR6, URZ, URZ ;  /* 0x000000ff06077290 */ /* 0x000fe4000fffe1ff */
[----:B------:R-:W-:Y:S02]  /*4a80*/  @!UP0 UIMAD UR6, UR9, UR42, UR5 ;  /* 0x0000002a090682a4 */ /* 0x000fe4000f8e0205 */
[----:B------:R-:W-:Y:S02]  /*4a90*/  UIMAD UR14, UR15, UR4, UR14 ;  /* 0x000000040f0e72a4 */ /* 0x000fe4000f8e020e */
[----:B------:R-:W-:Y:S01]  /*4aa0*/  UIMAD UR13, UR34, UR7, UR13 ;  /* 0x00000007220d72a4 */ /* 0x000fe2000f8e020d */
[----:B------:R-:W-:Y:S02]  /*4ab0*/  @!UP0 UMOV UR5, UR8 ;  /* 0x0000000800058c82 */ /* 0x000fe40008000000 */
[----:B------:R-:W-:Y:S02]  /*4ac0*/  UIMAD UR14, UR5, UR15, UR14 ;  /* 0x0000000f050e72a4 */ /* 0x000fe4000f8e020e */
[----:B------:R-:W-:Y:S11]  /*4ad0*/  UIMAD UR13, UR6, UR34, UR13 ;  /* 0x00000022060d72a4 */ /* 0x000ff6000f8e020d */
[----:B------:R-:W-:Y:S01]  /*4ae0*/  @!UPT UIADD3 URZ, UPT, UPT, URZ, URZ, URZ ;  /* 0x000000fffffff290 */ /* 0x000fe2000fffe0ff */
.L_x_78:
[----:B------:R-:W3:Y:S01]  /*4af0*/  @!UP3 LDCU.128 UR20, c[0x0][0xb10] ;  /* 0x00016200ff14b7ac */ /* 0x000ee20008000c00 */
[----:B------:R-:W-:Y:S04]  /*4b00*/  ISETP.NE.U32.AND P0, PT, RZ, UR30, PT ;  /* 0x0000001eff007c0c */ /* 0x000fe8000bf05070 */
[----:B------:R-:W-:Y:S01]  /*4b10*/  ISETP.NE.AND.EX P0, PT, RZ, UR31, PT, P0 ;  /* 0x0000001fff007c0c */ /* 0x000fe2000bf05300 */
[----:B------:R-:W4:Y:S01]  /*4b20*/  @!UP3 LDCU UR5, c[0x0][0xb0c] ;  /* 0x00016180ff05b7ac */ /* 0x000f220008000800 */
[----:B------:R-:W-:Y:S02]  /*4b30*/  USHF.L.U32 UR11, UR26, 0x6, URZ ;  /* 0x000000061a0b7899 */ /* 0x000fe400080006ff */
[----:B------:R-:W-:Y:S02]  /*4b40*/  USHF.L.U32 UR10, UR27, 0x6, URZ ;  /* 0x000000061b0a7899 */ /* 0x000fe400080006ff */
[----:B---3--:R-:W-:Y:S07]  /*4b50*/  UIMAD.WIDE.U32 UR6, UR14, UR20, URZ ;  /* 0x000000140e0672a5 */ /* 0x008fee000f8e00ff */
[----:B------:R-:W-:Y:S01]  /*4b60*/  @!UP3 UMOV UR4, UR7 ;  /* 0x000000070004bc82 */ /* 0x000fe20008000000 */
[----:B----4-:R-:W-:Y:S02]  /*4b70*/  @!UP3 UISETP.NE.AND UP0, UPT, UR5, 0x1, UPT ;  /* 0x000000010500b88c */ /* 0x010fe4000bf05270 */
[----:B------:R-:W-:Y:S02]  /*4b80*/  @!UP3 USHF.R.U32.HI UR4, URZ, UR21, UR4 ;  /* 0x00000015ff04b299 */ /* 0x000fe40008011604 */
[----:B------:R-:W-:Y:S02]  /*4b90*/  UIMAD.WIDE.U32 UR6, UR13, UR23, URZ ;  /* 0x000000170d0672a5 */ /* 0x000fe4000f8e00ff */
[----:B------:R-:W-:Y:S02]  /*4ba0*/  @!UP3 USEL UR8, UR14, UR4, !UP0 ;  /* 0x000000040e08b287 */ /* 0x000fe4000c000000 */
[----:B------:R-:W-:Y:S03]  /*4bb0*/  @!UP3 UISETP.NE.AND UP0, UPT, UR22, 0x1, UPT ;  /* 0x000000011600b88c */ /* 0x000fe6000bf05270 */
[----:B------:R-:W-:Y:S02]  /*4bc0*/  @!UP3 UMOV UR6, UR7 ;  /* 0x000000070006bc82 */ /* 0x000fe40008000000 */
[----:B------:R-:W3:Y:S02]  /*4bd0*/  @!UP3 LDCU UR4, c[0x0][0xb20] ;  /* 0x00016400ff04b7ac */ /* 0x000ee40008000800 */
[----:B---3--:R-:W-:Y:S04]  /*4be0*/  @!UP3 USHF.R.U32.HI UR6, URZ, UR4, UR6 ;  /* 0x00000004ff06b299 */ /* 0x008fe80008011606 */
[----:B------:R-:W-:Y:S04]  /*4bf0*/  @!UP3 USEL UR6, UR13, UR6, !UP0 ;  /* 0x000000060d06b287 */ /* 0x000fe8000c000000 */
[----:B------:R-:W-:Y:S02]  /*4c00*/  @!UP3 UIADD3 UR4, UPT, UPT, -UR8, UR6, URZ ;  /* 0x000000060804b290 */ /* 0x000fe4000fffe1ff */
[----:B------:R-:W-:Y:S02]  /*4c10*/  @!UP3 UIADD3 UR6, UPT, UPT, UR8, -UR6, URZ ;  /* 0x800000060806b290 */ /* 0x000fe4000fffe0ff */
[----:B------:R-:W-:Y:S02]  /*4c20*/  @!UP3 UIMAD UR14, UR4, UR5, UR14 ;  /* 0x00000005040eb2a4 */ /* 0x000fe4000f8e020e */
[----:B------:R-:W-:Y:S01]  /*4c30*/  @!UP3 UIMAD UR13, UR6, UR22, UR13 ;  /* 0x00000016060db2a4 */ /* 0x000fe2000f8e020d */
[----:B------:R-:W-:Y:S11]  /*4c40*/  BRA.U UP4, `(.L_x_79) ;  /* 0x0000000104107547 */ /* 0x000ff6000b800000 */
[----:B------:R-:W-:Y:S04]  /*4c50*/  MOV R2, UR40 ;  /* 0x0000002800027c02 */ /* 0x000fe80008000f00 */
[----:B------:R-:W-:Y:S04]  /*4c60*/  SHF.L.U32 R2, R2, 0x1f, RZ ;  /* 0x0000001f02027819 */ /* 0x000fe800000006ff */
[----:B------:R-:W3:Y:S02]  /*4c70*/  SYNCS.PHASECHK.TRANS64.TRYWAIT P1, [UR24+0x98], R2 ;  /* 0x00009802ff0075a7 */ /* 0x000ee40008021118 */
[----:B---3--:R-:W-:Y:S05]  /*4c80*/  @!P1 BRA `(.L_x_80) ;  /* 0x0000003400a09947 */ /* 0x008fea0003800000 */
.L_x_79:
[----:B------:R-:W-:Y:S05]  /*4c90*/  BRA.U !UP6, `(.L_x_81) ;  /* 0x000000010e387547 */ /* 0x000fea000b800000 */
[----:B------:R-:W-:Y:S01]  /*4ca0*/  UPLOP3.LUT UP1, UPT, UPT, UPT, UP5, 0x80, 0x8 ;  /* 0x000000000008789c */ /* 0x000fe20003f2f050 */
[----:B--2---:R-:W-:Y:S01]  /*4cb0*/  HFMA2 R0, -RZ, RZ, 0, 5.9604644775390625e-08 ;  /* 0x00000001ff007431 */ /* 0x004fe200000001ff */
[----:B------:R-:W2:Y:S01]  /*4cc0*/  LDCU.64 UR8, c[0x0][0x358] ;  /* 0x00006b00ff0877ac */ /* 0x000ea20008000a00 */
[----:B------:R-:W-:Y:S03]  /*4cd0*/  IMAD.MOV.U32 R45, RZ, RZ, 0x1 ;  /* 0x00000001ff2d7424 */ /* 0x000fe600078e00ff */
[----:B------:R-:W-:Y:S05]  /*4ce0*/  PLOP3.LUT P1, PT, PT, PT, UP1, 0x80, 0x8 ;  /* 0x000000000008781c */ /* 0x000fea0003f2f018 */
[----:B------:R-:W3:Y:S01]  /*4cf0*/  @UP1 LDCU.64 UR4, c[0x0][0x888] ;  /* 0x00011100ff0417ac */ /* 0x000ee20008000a00 */
[----:B------:R-:W-:Y:S07]  /*4d00*/  @UP1 UIMAD UR6, UR36, UR30, URZ ;  /* 0x0000001e240612a4 */ /* 0x000fee000f8e02ff */
[----:B------:R-:W-:Y:S01]  /*4d10*/  @!P1 PRMT R45, R0, 0x7610, R45 ;  /* 0x00007610002d9816 */ /* 0x000fe2000000002d */
[----:B---3--:R-:W-:Y:S06]  /*4d20*/  @UP1 UIMAD.WIDE UR4, UR6, 0x4, UR4 ;  /* 0x00000004060418a5 */ /* 0x008fec000f8e0204 */
[----:B-----5:R-:W-:Y:S01]  /*4d30*/  IMAD.U32 R26, RZ, RZ, UR4 ;  /* 0x00000004ff1a7e24 */ /* 0x020fe2000f8e00ff */
[----:B------:R-:W-:Y:S04]  /*4d40*/  MOV R27, UR5 ;  /* 0x00000005001b7c02 */ /* 0x000fe80008000f00 */
[----:B------:R-:W3:Y:S01]  /*4d50*/  @!UP1 LDCU UR4, c[0x0][0x880] ;  /* 0x00011000ff0497ac */ /* 0x000ee20008000800 */
[----:B--2---:R4:W5:Y:S02]  /*4d60*/  @P1 LDG.E R26, desc[UR8][R26.64] ;  /* 0x000000081a1a1981 */ /* 0x004964000c1e1900 */
[----:B---34-:R-:W-:Y:S07]  /*4d70*/  @!P1 IMAD.U32 R26, RZ, RZ, UR4 ;  /* 0x00000004ff1a9e24 */ /* 0x018fee000f8e00ff */
.L_x_81:
[----:B-----5:R-:W-:Y:S01]  /*4d80*/  @!P0 FSETP.EQ.AND P2, PT, R26, RZ, PT ;  /* 0x000000ff1a00820b */ /* 0x020fe20003f42000 */
[----:B------:R-:W-:Y:S01]  /*4d90*/  @!UPT UIADD3 URZ, UPT, UPT, URZ, URZ, URZ ;  /* 0x000000fffffff290 */ /* 0x000fe2000fffe0ff */
[----:B------:R-:W-:Y:S11]  /*4da0*/  @!P0 BRA `(.L_x_82) ;  /* 0x0000000000148947 */ /* 0x000ff60003800000 */
[----:B------:R-:W-:Y:S02]  /*4db0*/  LOP3.LUT P0, RZ, R45, 0xff, RZ, 0xc0, !PT ;  /* 0x000000ff2dff7812 */ /* 0x000fe4000780c0ff */
[----:B------:R-:W-:Y:S04]  /*4dc0*/  PLOP3.LUT P2, PT, PT, PT, UP1, 0x80, 0x8 ;  /* 0x000000000008781c */ /* 0x000fe80003f4f018 */
[----:B------:R-:W-:Y:S07]  /*4dd0*/  PLOP3.LUT P2, PT, P2, PT, PT, 0x8, 0x80 ;  /* 0x000000000080781c */ /* 0x000fee000174e170 */
[----:B------:R-:W-:Y:S11]  /*4de0*/  @P0 FSETP.EQ.AND P2, PT, R26, RZ, PT ;  /* 0x000000ff1a00020b */ /* 0x000ff60003f42000 */
[----:B------:R-:W-:Y:S02]  /*4df0*/  @!UPT UIADD3 URZ, UPT, UPT, URZ, URZ, URZ ;  /* 0x000000fffffff290 */ /* 0x000fe4000fffe0ff */
.L_x_82:
[----:B------:R-:W-:Y:S01]  /*4e00*/  ULEA UR4, UR25, UR24, 0x3 ;  /* 0x0000001819047291 */ /* 0x000fe2000f8e18ff */
[----:B--2---:R-:W-:Y:S02]  /*4e10*/  SHF.L.U32 R2, R11, 0x1f, RZ ;  /* 0x0000001f0b027819 */ /* 0x004fe400000006ff */
[----:B------:R-:W-:Y:S04]  /*4e20*/  ELECT P1, URZ, PT ;  /* 0x0000000000ff782f */ /* 0x000fe80003820000 */
[----:B------:R-:W-:Y:S02]  /*4e30*/  PLOP3.LUT P1, PT, P2, P1, PT, 0xf2, 0x2f ;  /* 0x00000000002f781c */ /* 0x000fe40001723e72 */
[----:B------:R-:W2:Y:S02]  /*4e40*/  SYNCS.PHASECHK.TRANS64.TRYWAIT P0, [UR4+0x78], R2 ;  /* 0x00007802ff0075a7 */ /* 0x000ea40008001104 */
[----:B--2---:R-:W-:Y:S09]  /*4e50*/  @!P0 BRA `(.L_x_83) ;  /* 0x0000003400448947 */ /* 0x004ff20003800000 */
.L_x_158:
[----:B------:R-:W-:Y:S01]  /*4e60*/  VOTEU.ALL UP0, P1 ;  /* 0x0000000000ff7886 */ /* 0x000fe20000800000 */
[----:B--2---:R-:W-:Y:S01]  /*4e70*/  @!P1 IADD3 R2, P0, PT, R12, 0x580, RZ ;  /* 0x000005800c029810 */ /* 0x004fe20007f1e0ff */
[----:B------:R-:W-:Y:S01]  /*4e80*/  UIADD3 UR9, UPT, UPT, UR4, 0x60, URZ ;  /* 0x0000006004097890 */ /* 0x000fe2000fffe0ff */
[----:B------:R-:W-:Y:S01]  /*4e90*/  VIADD R10, R10, 0x1 ;  /* 0x000000010a0a7836 */ /* 0x000fe20000000000 */
[----:B------:R-:W-:Y:S01]  /*4ea0*/  UMOV UR22, 0x0 ;  /* 0x0000000000167882 */ /* 0x000fe20000000000 */
[----:B------:R-:W-:Y:S01]  /*4eb0*/  @!UP0 ULEA UR5, UR25, UR24, 0xc ;  /* 0x0000001819058291 */ /* 0x000fe2000f8e60ff */
[----:B------:R-:W-:Y:S01]  /*4ec0*/  @!P1 IMAD.X R0, RZ, RZ, R13, P0 ;  /* 0x000000ffff009224 */ /* 0x000fe200000e060d */
[----:B------:R-:W-:Y:S01]  /*4ed0*/  @!P1 R2UR UR7, R2 ;  /* 0x00000000020792ca */ /* 0x000fe200000e0000 */
[----:B------:R-:W-:Y:S01]  /*4ee0*/  @!P1 IMAD.MOV.U32 R2, RZ, RZ, 0x1000 ;  /* 0x00001000ff029424 */ /* 0x000fe200078e00ff */
[----:B------:R-:W-:Y:S02]  /*4ef0*/  @!UP0 UIADD3 UR8, UPT, UPT, UR5, 0x200, URZ ;  /* 0x0000020005088890 */ /* 0x000fe4000fffe0ff */
[----:B------:R-:W-:Y:S01]  /*4f00*/  UIADD3 UR5, UPT, UPT, UR25, 0x1, URZ ;  /* 0x0000000119057890 */ /* 0x000fe2000fffe0ff */
[----:B------:R-:W-:Y:S01]  /*4f10*/  UMOV UR23, 0x10000000 ;  /* 0x1000000000177882 */ /* 0x000fe20000000000 */
[----:B------:R-:W-:Y:S02]  /*4f20*/  UMOV UR12, UR36 ;  /* 0x00000024000c7c82 */ /* 0x000fe40008000000 */
[----:B------:R-:W-:Y:S04]  /*4f30*/  UISETP.NE.AND UP0, UPT, UR5, 0x3, UPT ;  /* 0x000000030500788c */ /* 0x000fe8000bf05270 */
[----:B------:R-:W-:Y:S01]  /*4f40*/  USEL UR6, UR5, URZ, UP0 ;  /* 0x000000ff05067287 */ /* 0x000fe20008000000 */
[----:B------:R-:W-:Y:S01]  /*4f50*/  @!P1 R2UR UR5, R0 ;  /* 0x00000000000592ca */ /* 0x000fe200000e0000 */
[----:B------:R-:W-:Y:S01]  /*4f60*/  IMAD.U32 R4, RZ, RZ, UR7 ;  /* 0x00000007ff047e24 */ /* 0x000fe2000f8e00ff */
[----:B------:R-:W-:Y:S02]  /*4f70*/  USEL UR20, URZ, 0x1, UP0 ;  /* 0x00000001ff147887 */ /* 0x000fe40008000000 */
[----:B------:R-:W-:Y:S01]  /*4f80*/  VOTEU.ALL UP0, P1 ;  /* 0x0000000000ff7886 */ /* 0x000fe20000800000 */
[----:B------:R-:W-:Y:S01]  /*4f90*/  UPRMT UR7, UR54, 0x654, UR9 ;  /* 0x0000065436077896 */ /* 0x000fe20008000009 */
[----:B------:R-:W-:Y:S02]  /*4fa0*/  @!P1 R2UR UR18, R4 ;  /* 0x00000000041292ca */ /* 0x000fe400000e0000 */
[----:B------:R-:W-:Y:S04]  /*4fb0*/  LOP3.LUT R11, R11, UR20, RZ, 0x3c, !PT ;  /* 0x000000140b0b7c12 */ /* 0x000fe8000f8e3cff */
[----:B------:R-:W-:Y:S01]  /*4fc0*/  SHF.L.U32 R0, R11, 0x1f, RZ ;  /* 0x0000001f0b007819 */ /* 0x000fe200000006ff */
[----:B------:R-:W-:Y:S01]  /*4fd0*/  IMAD.U32 R5, RZ, RZ, UR5 ;  /* 0x00000005ff057e24 */ /* 0x000fe2000f8e00ff */
[----:B------:R-:W-:Y:S04]  /*4fe0*/  ULEA UR5, UR6, UR24, 0x3 ;  /* 0x0000001806057291 */ /* 0x000fe8000f8e18ff */
[----:B------:R-:W-:Y:S11]  /*4ff0*/  @!P1 R2UR UR19, R5 ;  /* 0x00000000051392ca */ /* 0x000ff600000e0000 */
[----:B------:R-:W-:Y:S02]  /*5000*/  @!UPT UIADD3 URZ, UPT, UPT, URZ, URZ, URZ ;  /* 0x000000fffffff290 */ /* 0x000fe4000fffe0ff */
[----:B------:R2:W-:Y:S01]  /*5010*/  @!UP0 UTMALDG.3D [UR8], [UR18], desc[UR22] ;  /* 0x00001608120085b4 */ /* 0x0005e20008011000 */
[----:B------:R2:W-:Y:S01]  /*5020*/  @!P1 SYNCS.ARRIVE.TRANS64.RED.A0TR RZ, [UR4+0x60], R2 ;  /* 0x00006002ffff99a7 */ /* 0x0005e20008300404 */
[----:B------:R-:W-:Y:S01]  /*5030*/  SYNCS.ARRIVE.TRANS64.RED.A1T0 RZ, [UR7], RZ ;  /* 0x000000ffffff79a7 */ /* 0x000fe20008100407 */
[----:B------:R-:W3:Y:S02]  /*5040*/  SYNCS.PHASECHK.TRANS64.TRYWAIT P0, [UR5+0x78], R0 ;  /* 0x00007800ff0075a7 */ /* 0x000ee40008001105 */
[----:B--23--:R-:W-:Y:S05]  /*5050*/  @!P0 BRA `(.L_x_84) ;  /* 0x0000003000dc8947 */ /* 0x00cfea0003800000 */
.L_x_160:
[----:B------:R-:W-:Y:S01]  /*5060*/  UIADD3 UR9, UPT, UPT, UR5, 0x60, URZ ;  /* 0x0000006005097890 */ /* 0x000fe2000fffe0ff */
[----:B--2---:R-:W-:Y:S01]  /*5070*/  @!P1 IADD3 R2, P0, PT, R12, 0x580, RZ ;  /* 0x000005800c029810 */ /* 0x004fe20007f1e0ff */
[----:B------:R-:W-:Y:S01]  /*5080*/  UPLOP3.LUT UP4, UPT, UPT, UPT, UPT, 0x80, 0x8 ;  /* 0x000000000008789c */ /* 0x000fe20003f8f070 */
[----:B------:R-:W-:Y:S01]  /*5090*/  R2UR UR22, R47 ;  /* 0x000000002f1672ca */ /* 0x000fe200000e0000 */
[----:B------:R-:W-:Y:S01]  /*50a0*/  UMOV UR20, 0x0 ;  /* 0x0000000000147882 */ /* 0x000fe20000000000 */
[----:B------:R-:W-:Y:S01]  /*50b0*/  UMOV UR21, 0x10000000 ;  /* 0x1000000000157882 */ /* 0x000fe20000000000 */
[----:B------:R-:W-:Y:S01]  /*50c0*/  UMOV UR12, UR36 ;  /* 0x00000024000c7c82 */ /* 0x000fe20008000000 */
[----:B------:R-:W-:Y:S01]  /*50d0*/  VOTEU.ALL UP0, P1 ;  /* 0x0000000000ff7886 */ /* 0x000fe20000800000 */
[----:B------:R-:W-:Y:S01]  /*50e0*/  @!P1 IMAD.X R0, RZ, RZ, R13, P0 ;  /* 0x000000ffff009224 */ /* 0x000fe200000e060d */
[----:B------:R-:W-:Y:S01]  /*50f0*/  R2UR UR19, R48 ;  /* 0x00000000301372ca */ /* 0x000fe200000e0000 */
[----:B------:R-:W-:Y:S01]  /*5100*/  UMOV UR36, UR28 ;  /* 0x0000001c00247c82 */ /* 0x000fe20008000000 */
[C---:B------:R-:W-:Y:S01]  /*5110*/  ISETP.NE.AND P0, PT, R10.reuse, 0x2, PT ;  /* 0x000000020a00780c */ /* 0x040fe20003f05270 */
[----:B------:R-:W-:Y:S02]  /*5120*/  @!UP0 ULEA UR4, UR6, UR24, 0xc ;  /* 0x0000001806048291 */ /* 0x000fe4000f8e60ff */
[----:B------:R-:W-:Y:S01]  /*5130*/  @!UP0 UIADD3 UR10, UPT, UPT, UR10, 0x20, URZ ;  /* 0x000000200a0a8890 */ /* 0x000fe2000fffe0ff */
[----:B------:R-:W-:Y:S01]  /*5140*/  SEL R10, R10, RZ, P0 ;  /* 0x000000ff0a0a7207 */ /* 0x000fe20000000000 */
[----:B------:R-:W-:Y:S02]  /*5150*/  @!UP0 UIADD3 UR8, UPT, UPT, UR4, 0x200, URZ ;  /* 0x0000020004088890 */ /* 0x000fe4000fffe0ff */
[----:B------:R-:W-:Y:S01]  /*5160*/  UIADD3 UR4, UPT, UPT, UR6, 0x1, URZ ;  /* 0x0000000106047890 */ /* 0x000fe2000fffe0ff */
[----:B------:R-:W-:Y:S01]  /*5170*/  @!P1 R2UR UR6, R2 ;  /* 0x00000000020692ca */ /* 0x000fe200000e0000 */
[----:B------:R-:W-:Y:S02]  /*5180*/  UIADD3 UR27, UPT, UPT, UR13, UR22, URZ ;  /* 0x000000160d1b7290 */ /* 0x000fe4000fffe0ff */
[----:B------:R-:W-:Y:S02]  /*5190*/  UISETP.NE.AND UP0, UPT, UR4, 0x3, UPT ;  /* 0x000000030400788c */ /* 0x000fe4000bf05270 */
[----:B------:R-:W-:Y:S02]  /*51a0*/  UIADD3 UR26, UPT, UPT, UR14, UR19, URZ ;  /* 0x000000130e1a7290 */ /* 0x000fe4000fffe0ff */
[----:B------:R-:W-:Y:S01]  /*51b0*/  USEL UR25, UR4, URZ, UP0 ;  /* 0x000000ff04197287 */ /* 0x000fe20008000000 */
[----:B------:R-:W-:Y:S01]  /*51c0*/  @!P1 R2UR UR4, R0 ;  /* 0x00000000000492ca */ /* 0x000fe200000e0000 */
[----:B------:R-:W-:Y:S01]  /*51d0*/  USEL UR18, URZ, 0x1, UP0 ;  /* 0x00000001ff127887 */ /* 0x000fe20008000000 */
[----:B------:R-:W-:Y:S01]  /*51e0*/  SEL R0, RZ, 0x1, P0 ;  /* 0x00000001ff007807 */ /* 0x000fe20000000000 */
[----:B------:R-:W-:Y:S02]  /*51f0*/  VOTEU.ALL UP0, P1 ;  /* 0x0000000000ff7886 */ /* 0x000fe40000800000 */
[----:B------:R-:W-:Y:S01]  /*5200*/  IMAD.U32 R4, RZ, RZ, UR6 ;  /* 0x00000006ff047e24 */ /* 0x000fe2000f8e00ff */
[----:B------:R-:W-:Y:S02]  /*5210*/  LOP3.LUT R9, R9, R0, RZ, 0x3c, !PT ;  /* 0x0000000009097212 */ /* 0x000fe400078e3cff */
[----:B------:R-:W-:Y:S02]  /*5220*/  LOP3.LUT R11, R11, UR18, RZ, 0x3c, !PT ;  /* 0x000000120b0b7c12 */ /* 0x000fe4000f8e3cff */
[----:B------:R-:W-:Y:S03]  /*5230*/  @!P1 R2UR UR6, R4 ;  /* 0x00000000040692ca */ /* 0x000fe600000e0000 */
[----:B------:R-:W-:Y:S01]  /*5240*/  IMAD.U32 R5, RZ, RZ, UR4 ;  /* 0x00000004ff057e24 */ /* 0x000fe2000f8e00ff */
[----:B------:R-:W-:Y:S04]  /*5250*/  UPRMT UR4, UR54, 0x654, UR9 ;  /* 0x0000065436047896 */ /* 0x000fe80008000009 */
[----:B------:R-:W-:Y:S11]  /*5260*/  @!P1 R2UR UR7, R5 ;  /* 0x00000000050792ca */ /* 0x000ff600000e0000 */
[----:B------:R-:W-:Y:S02]  /*5270*/  @!UPT UIADD3 URZ, UPT, UPT, URZ, URZ, URZ ;  /* 0x000000fffffff290 */ /* 0x000fe4000fffe0ff */
[----:B------:R2:W-:Y:S01]  /*5280*/  @!UP0 UTMALDG.3D [UR8], [UR6], desc[UR20] ;  /* 0x00001408060085b4 */ /* 0x0005e20008011000 */
[----:B------:R2:W-:Y:S01]  /*5290*/  @!P1 SYNCS.ARRIVE.TRANS64.RED.A0TR RZ, [UR5+0x60], R3 ;  /* 0x00006003ffff99a7 */ /* 0x0005e20008300405 */
[----:B------:R-:W-:Y:S01]  /*52a0*/  SYNCS.ARRIVE.TRANS64.RED.A1T0 RZ, [UR4], RZ ;  /* 0x000000ffffff79a7 */ /* 0x000fe20008100404 */
[----:B------:R-:W-:Y:S05]  /*52b0*/  BRA.U UP2, `(.L_x_85) ;  /* 0xfffffff102d07547 */ /* 0x000fea000b83ffff */
[----:B------:R-:W-:Y:S01]  /*52c0*/  UIADD3 UR24, UPT, UPT, UR24, 0x78, URZ ;  /* 0x0000007818187890 */ /* 0x000fe2000fffe0ff */
[----:B------:R-:W-:-:S03]  /*52d0*/  SHF.L.U32 R2, R11, 0x1f, RZ ;  /* 0x0000001f0b027819 */ /* 0x000fc600000006ff */
[----:B------:R-:W-:-:S09]  /*52e0*/  ULEA UR4, UR25, UR24, 0x3 ;  /* 0x0000001819047291 */ /* 0x000fd2000f8e18ff */
[----:B------:R-:W3:Y:S02]  /*52f0*/  SYNCS.PHASECHK.TRANS64.TRYWAIT P0, [UR4], R2 ;  /* 0x00000002ff0075a7 */ /* 0x000ee40008001104 */
[----:B---3--:R-:W-:Y:S05]  /*5300*/  @!P0 BRA `(.L_x_86) ;  /* 0x0000003000488947 */ /* 0x008fea0003800000 */
.L_x_162:
[----:B------:R-:W-:-:S04]  /*5310*/  UIADD3 UR4, UPT, UPT, UR25, 0x1, URZ ;  /* 0x0000000119047890 */ /* 0x000fc8000fffe0ff */
[----:B------:R-:W-:-:S04]  /*5320*/  UISETP.NE.AND UP0, UPT, UR4, 0x3, UPT ;  /* 0x000000030400788c */ /* 0x000fc8000bf05270 */
[----:B--2---:R-:W-:Y:S02]  /*5330*/  USEL UR6, URZ, 0x1, UP0 ;  /* 0x00000001ff067887 */ /* 0x004fe40008000000 */
[----:B------:R-:W-:-:S04]  /*5340*/  USEL UR4, UR4, URZ, UP0 ;  /* 0x000000ff04047287 */ /* 0x000fc80008000000 */
[----:B------:R-:W-:Y:S01]  /*5350*/  ULEA UR5, UR4, UR24, 0x3 ;  /* 0x0000001804057291 */ /* 0x000fe2000f8e18ff */
[----:B------:R-:W-:-:S04]  /*5360*/  LOP3.LUT R11, R11, UR6, RZ, 0x3c, !PT ;  /* 0x000000060b0b7c12 */ /* 0x000fc8000f8e3cff */
[----:B---3--:R-:W-:-:S04]  /*5370*/  SHF.L.U32 R2, R11, 0x1f, RZ ;  /* 0x0000001f0b027819 */ /* 0x008fc800000006ff */
[----:B------:R-:W2:Y:S02]  /*5380*/  SYNCS.PHASECHK.TRANS64.TRYWAIT P0, [UR5], R2 ;  /* 0x00000002ff0075a7 */ /* 0x000ea40008001105 */
[----:B--2---:R-:W-:Y:S05]  /*5390*/  @!P0 BRA `(.L_x_87) ;  /* 0x00000030003c8947 */ /* 0x004fea0003800000 */
.L_x_164:
[----:B------:R-:W-:-:S04]  /*53a0*/  UIADD3 UR4, UPT, UPT, UR4, 0x1, URZ ;  /* 0x0000000104047890 */ /* 0x000fc8000fffe0ff */
[----:B------:R-:W-:-:S04]  /*53b0*/  UISETP.NE.AND UP0, UPT, UR4, 0x3, UPT ;  /* 0x000000030400788c */ /* 0x000fc8000bf05270 */
[----:B------:R-:W-:Y:S02]  /*53c0*/  USEL UR5, URZ, 0x1, UP0 ;  /* 0x00000001ff057887 */ /* 0x000fe40008000000 */
[----:B------:R-:W-:-:S04]  /*53d0*/  USEL UR4, UR4, URZ, UP0 ;  /* 0x000000ff04047287 */ /* 0x000fc80008000000 */
[----:B------:R-:W-:Y:S01]  /*53e0*/  ULEA UR4, UR4, UR24, 0x3 ;  /* 0x0000001804047291 */ /* 0x000fe2000f8e18ff */
[----:B--2---:R-:W-:-:S04]  /*53f0*/  LOP3.LUT R2, R11, UR5, RZ, 0x3c, !PT ;  /* 0x000000050b027c12 */ /* 0x004fc8000f8e3cff */
[----:B------:R-:W-:Y:S01]  /*5400*/  SHF.L.U32 R2, R2, 0x1f, RZ ;  /* 0x0000001f02027819 */ /* 0x000fe200000006ff */
[----:B------:R-:W-:-:S07]  /*5410*/  IMAD.U32 R0, RZ, RZ, UR4 ;  /* 0x00000004ff007e24 */ /* 0x000fce000f8e00ff */
.L_x_88:
[----:B--2---:R2:W3:Y:S02]  /*5420*/  SYNCS.PHASECHK.TRANS64.TRYWAIT P0, [R0+URZ], R2 ;  /* 0x00000002000075a7 */ /* 0x0044e400080011ff */
[----:B---3--:R-:W-:Y:S05]  /*5430*/  @!P0 NANOSLEEP.SYNCS 0x989680 ;  /* 0x009896800000895d */ /* 0x008fea0003900000 */
[----:B------:R-:W3:Y:S02]  /*5440*/  @!P0 SYNCS.PHASECHK.TRANS64 P0, [R0+URZ], R2 ;  /* 0x00000002000085a7 */ /* 0x000ee400080010ff */
[----:B-1-3--:R-:W-:Y:S05]  /*5450*/  @P0 EXIT ;  /* 0x000000000000094d */ /* 0x00afea0003800000 */
[----:B------:R-:W-:Y:S05]  /*5460*/  BRA `(.L_x_88) ;  /* 0xfffffffc00ec7947 */ /* 0x000fea000383ffff */
.L_x_76:
[----:B------:R-:W-:-:S06]  /*5470*/  UISETP.GE.AND UP0, UPT, UR18, 0x4, UPT ;  /* 0x000000041200788c */ /* 0x000fcc000bf06270 */
[----:B------:R-:W-:-:S13]  /*5480*/  PLOP3.LUT P0, PT, PT, PT, UP0, 0x80, 0x8 ;  /* 0x000000000008781c */ /* 0x000fda0003f0f008 */
[----:B-1----:R-:W-:Y:S05]  /*5490*/  @!P0 EXIT ;  /* 0x000000000000894d */ /* 0x002fea0003800000 */
[----:B------:R-:W-:Y:S01]  /*54a0*/  BAR.SYNC.DEFER_BLOCKING 0x6, 0xa0 ;  /* 0x0182800000007b1d */ /* 0x000fe20000010000 */
[C---:B------:R-:W-:Y:S01]  /*54b0*/  IMAD.SHL.U32 R3, R55.reuse, 0x20, RZ ;  /* 0x0000002037037824 */ /* 0x040fe200078e00ff */
[C---:B------:R-:W-:Y:S01]  /*54c0*/  LOP3.LUT P0, RZ, R55.reuse, 0x4, RZ, 0xc0, !PT ;  /* 0x0000000437ff7812 */ /* 0x040fe2000780c0ff */
[C---:B------:R-:W-:Y:S01]  /*54d0*/  IMAD.SHL.U32 R2, R55.reuse, 0x10, RZ ;  /* 0x0000001037027824 */ /* 0x040fe200078e00ff */
[----:B------:R-:W-:Y:S01]  /*54e0*/  CS2R R52, SRZ ;  /* 0x0000000000347805 */ /* 0x000fe2000001ff00 */
[----:B------:R-:W-:Y:S01]  /*54f0*/  IMAD.SHL.U32 R44, R55, 0x4, RZ ;  /* 0x00000004372c7824 */ /* 0x000fe200078e00ff */
[----:B------:R-:W-:Y:S01]  /*5500*/  UMOV UR44, 0x400 ;  /* 0x00000400002c7882 */ /* 0x000fe20000000000 */
[----:B------:R-:W1:Y:S01]  /*5510*/  LDCU.64 UR4, c[0x0][0x890] ;  /* 0x00011200ff0477ac */ /* 0x000e620008000a00 */
[----:B------:R-:W2:Y:S01]  /*5520*/  LDC.64 R42, c[0x0][0x8b0] ;  /* 0x00022c00ff2a7b82 */ /* 0x000ea20000000a00 */
[----:B------:R-:W-:Y:S01]  /*5530*/  LOP3.LUT R4, R3, 0xc0, RZ, 0xc0, !PT ;  /* 0x000000c003047812 */ /* 0x000fe200078ec0ff */
[----:B------:R-:W-:Y:S01]  /*5540*/  IMAD.U32 R23, R55, 0x10000, RZ ;  /* 0x0001000037177824 */ /* 0x000fe200078e00ff */
[----:B------:R-:W-:Y:S01]  /*5550*/  ULEA UR44, UR54, UR44, 0x18 ;  /* 0x0000002c362c7291 */ /* 0x000fe2000f8ec0ff */
[----:B------:R-:W-:Y:S01]  /*5560*/  LOP3.LUT R2, R2, 0x600, RZ, 0xc0, !PT ;  /* 0x0000060002027812 */ /* 0x000fe200078ec0ff */
[----:B------:R-:W-:Y:S01]  /*5570*/  IMAD.MOV.U32 R54, RZ, RZ, 0x10 ;  /* 0x00000010ff367424 */ /* 0x000fe200078e00ff */
[----:B------:R-:W-:Y:S01]  /*5580*/  LOP3.LUT R44, R4, 0x18, R44, 0xf8, !PT ;  /* 0x00000018042c7812 */ /* 0x000fe200078ef82c */
[----:B------:R-:W-:Y:S01]  /*5590*/  IMAD.MOV.U32 R22, RZ, RZ, RZ ;  /* 0x000000ffff167224 */ /* 0x000fe200078e00ff */
[----:B------:R-:W3:Y:S01]  /*55a0*/  LDC.64 R40, c[0x0][0x8a8] ;  /* 0x00022a00ff287b82 */ /* 0x000ee20000000a00 */
[----:B------:R-:W-:Y:S01]  /*55b0*/  SHF.R.U32.HI R4, RZ, 0x1, R55 ;  /* 0x00000001ff047819 */ /* 0x000fe20000011637 */
[----:B------:R-:W-:Y:S01]  /*55c0*/  IMAD.MOV.U32 R51, RZ, RZ, RZ ;  /* 0x000000ffff337224 */ /* 0x000fe200078e00ff */
[----:B------:R-:W-:Y:S01]  /*55d0*/  LOP3.LUT R2, R2, 0x20, R3, 0xf8, !PT ;  /* 0x0000002002027812 */ /* 0x000fe200078ef803 */
[----:B------:R-:W4:Y:S01]  /*55e0*/  LDCU UR63, c[0x0][0x370] ;  /* 0x00006e00ff3f77ac */ /* 0x000f220008000800 */
[----:B------:R-:W-:-:S02]  /*55f0*/  LOP3.LUT R23, R23, 0x600000, RZ, 0xc0, !PT ;  /* 0x0060000017177812 */ /* 0x000fc400078ec0ff */
[----:B------:R-:W-:Y:S01]  /*5600*/  LOP3.LUT R44, R44, 0x8, R4, 0x78, !PT ;  /* 0x000000082c2c7812 */ /* 0x000fe200078e7804 */
[----:B------:R-:W4:Y:S01]  /*5610*/  LDS R0, [UR44+0x150] ;  /* 0x0001502cff007984 */ /* 0x000f220008000800 */
[----:B-1----:R-:W-:Y:S01]  /*5620*/  IMAD.U32 R57, RZ, RZ, UR4 ;  /* 0x00000004ff397e24 */ /* 0x002fe2000f8e00ff */
[----:B------:R-:W-:Y:S01]  /*5630*/  UIADD3 UR4, UPT, UPT, UR44, 0x200, URZ ;  /* 0x000002002c047890 */ /* 0x000fe2000fffe0ff */
[----:B------:R-:W-:Y:S01]  /*5640*/  LOP3.LUT R2, R2, 0x100, R3, 0xf8, !PT ;  /* 0x0000010002027812 */ /* 0x000fe200078ef803 */
[----:B------:R-:W-:Y:S01]  /*5650*/  IMAD.U32 R56, RZ, RZ, UR5 ;  /* 0x00000005ff387e24 */ /* 0x000fe2000f8e00ff */
[----:B------:R-:W-:Y:S01]  /*5660*/  LOP3.LUT R55, R55, 0x60, RZ, 0xc0, !PT ;  /* 0x0000006037377812 */ /* 0x000fe200078ec0ff */
[----:B------:R-:W1:Y:S01]  /*5670*/  LDCU UR43, c[0x0][0xb0c] ;  /* 0x00016180ff2b77ac */ /* 0x000e620008000800 */
[----:B------:R-:W-:Y:S01]  /*5680*/  LOP3.LUT R44, R2, R44, RZ, 0xfc, !PT ;  /* 0x0000002c022c7212 */ /* 0x000fe200078efcff */
[----:B------:R-:W-:Y:S01]  /*5690*/  IMAD.U32 R59, RZ, RZ, UR4 ;  /* 0x00000004ff3b7e24 */ /* 0x000fe2000f8e00ff */
[----:B------:R-:W-:Y:S01]  /*56a0*/  SEL R54, R54, 0xfffffff0, !P0 ;  /* 0xfffffff036367807 */ /* 0x000fe20004000000 */
[----:B------:R-:W1:Y:S01]  /*56b0*/  LDCU UR39, c[0x0][0xb30] ;  /* 0x00016600ff2777ac */ /* 0x000e620008000800 */
[----:B------:R-:W1:Y:S01]  /*56c0*/  LDCU.64 UR60, c[0x0][0x888] ;  /* 0x00011100ff3c77ac */ /* 0x000e620008000a00 */
[----:B------:R-:W1:Y:S01]  /*56d0*/  LDCU.64 UR40, c[0x0][0xb28] ;  /* 0x00016500ff2877ac */ /* 0x000e620008000a00 */
[----:B------:R-:W1:Y:S01]  /*56e0*/  LDCU.128 UR56, c[0x0][0xb10] ;  /* 0x00016200ff3877ac */ /* 0x000e620008000c00 */
[----:B------:R-:W1:Y:S01]  /*56f0*/  LDCU UR62, c[0x0][0x374] ;  /* 0x00006e80ff3e77ac */ /* 0x000e620008000800 */
[----:B------:R-:W-:Y:S01]  /*5700*/  UMOV UR55, 0x1 ;  /* 0x0000000100377882 */ /* 0x000fe20000000000 */
[----:B------:R-:W-:Y:S01]  /*5710*/  UMOV UR46, URZ ;  /* 0x000000ff002e7c82 */ /* 0x000fe20008000000 */
[----:B------:R-:W-:Y:S01]  /*5720*/  UMOV UR53, URZ ;  /* 0x000000ff00357c82 */ /* 0x000fe20008000000 */
[----:B------:R-:W-:Y:S01]  /*5730*/  UMOV UR52, URZ ;  /* 0x000000ff00347c82 */ /* 0x000fe20008000000 */
[----:B-1234-:R-:W-:-:S07]  /*5740*/  IMAD.IADD R23, R0, 0x1, R23 ;  /* 0x0000000100177824 */ /* 0x01efce00078e0217 */
.L_x_119:
[C---:B------:R-:W-:Y:S02]  /*5750*/  LEA R0, R51.reuse, UR44, 0x3 ;  /* 0x0000002c33007c11 */ /* 0x040fe4000f8e18ff */
[----:B------:R-:W-:Y:S02]  /*5760*/  SHF.L.U32 R2, R52, 0x1f, RZ ;  /* 0x0000001f34027819 */ /* 0x000fe400000006ff */
[----:B-1----:R-:W-:Y:S02]  /*5770*/  LEA R4, R51, UR44, 0x4 ;  /* 0x0000002c33047c11 */ /* 0x002fe4000f8e20ff */
[----:B------:R-:W1:Y:S02]  /*5780*/  SYNCS.PHASECHK.TRANS64.TRYWAIT P0, [R0+URZ+0xa0], R2 ;  /* 0x0000a002000075a7 */ /* 0x000e6400080011ff */
[----:B-1----:R-:W-:Y:S05]  /*5790*/  @!P0 BRA `(.L_x_89) ;  /* 0x0000002c00548947 */ /* 0x002fea0003800000 */
.L_x_165:
[----:B------:R-:W-:Y:S01]  /*57a0*/  R2UR UR7, R58 ;  /* 0x000000003a0772ca */ /* 0x000fe200000e0000 */
[----:B------:R-:W2:Y:S01]  /*57b0*/  LDS.128 R4, [R4+0x130] ;  /* 0x0001300004047984 */ /* 0x000ea20000000c00 */
[----:B-1----:R-:W-:Y:S01]  /*57c0*/  VIADD R0, R0, 0xb0 ;  /* 0x000000b000007836 */ /* 0x002fe20000000000 */
[----:B------:R-:W-:Y:S04]  /*57d0*/  UISETP.GE.AND UP0, UPT, UR42, 0x1, UPT ;  /* 0x000000012a00788c */ /* 0x000fe8000bf06270 */
[----:B------:R-:W-:Y:S01]  /*57e0*/  PRMT R0, RZ, 0x654, R0 ;  /* 0x00000654ff007816 */ /* 0x000fe20000000000 */
[----:B------:R-:W-:Y:S01]  /*57f0*/  @!PT LDS RZ, [RZ] ;  /* 0x00000000fffff984 */ /* 0x000fe20000000800 */
[----:B------:R-:W-:Y:S01]  /*5800*/  @!PT LDS RZ, [RZ] ;  /* 0x00000000fffff984 */ /* 0x000fe20000000800 */
[----:B------:R-:W-:Y:S01]  /*5810*/  @!PT LDS RZ, [RZ] ;  /* 0x00000000fffff984 */ /* 0x000fe20000000800 */
[----:B------:R-:W-:Y:S01]  /*5820*/  @!PT LDS RZ, [RZ] ;  /* 0x00000000fffff984 */ /* 0x000fe20000000800 */
[----:B------:R1:W-:Y:S06]  /*5830*/  MEMBAR.ALL.CTA ;  /* 0x0000000000007992 */ /* 0x0003ec0000008000 */
[----:B-1----:R-:W1:Y:S02]  /*5840*/  FENCE.VIEW.ASYNC.S ;  /* 0x00000000000073c6 */ /* 0x002e640000000000 */
[----:B-1----:R1:W-:Y:S01]  /*5850*/  SYNCS.ARRIVE.TRANS64.RED.A1T0 RZ, [R0+URZ], RZ ;  /* 0x000000ff00ff79a7 */ /* 0x0023e200081004ff */
[----:B--2---:R-:W-:Y:S11]  /*5860*/  LOP3.LUT P0, RZ, R6, 0x1, RZ, 0xc0, !PT ;  /* 0x0000000106ff7812 */ /* 0x004ff6000780c0ff */
[----:B------:R-:W-:Y:S02]  /*5870*/  @!UPT UIADD3 URZ, UPT, UPT, URZ, URZ, URZ ;  /* 0x000000fffffff290 */ /* 0x000fe4000fffe0ff */
[----:B------:R-:W-:Y:S01]  /*5880*/  VOTEU.ANY UP1, P0 ;  /* 0x0000000000ff7886 */ /* 0x000fe20000020100 */
[----:B------:R-:W-:Y:S01]  /*5890*/  PLOP3.LUT P0, PT, PT, PT, UP1, 0x80, 0x8 ;  /* 0x000000000008781c */ /* 0x000fe20003f0f018 */
[----:B------:R-:W-:Y:S06]  /*58a0*/  UP2UR UR4, UPR, URZ, 0x2 ;  /* 0x00000002ff047883 */ /* 0x000fec0008000000 */
[----:B------:R-:W-:Y:S06]  /*58b0*/  IMAD.U32 R60, RZ, RZ, UR4 ;  /* 0x00000004ff3c7e24 */ /* 0x000fec000f8e00ff */
[----:B------:R-:W-:Y:S02]  /*58c0*/  @P0 SHF.R.U32.HI R2, RZ, 0x10, R5 ;  /* 0x00000010ff020819 */ /* 0x000fe40000011605 */
[----:B------:R-:W-:Y:S02]  /*58d0*/  @P0 MOV R3, R4 ;  /* 0x0000000400030202 */ /* 0x000fe40000000f00 */
[----:B------:R-:W-:Y:S02]  /*58e0*/  @P0 R2UR UR4, R2 ;  /* 0x00000000020402ca */ /* 0x000fe400000e0000 */
[----:B------:R-:W-:Y:S02]  /*58f0*/  @P0 LOP3.LUT R4, R5, 0xffff, RZ, 0xc0, !PT ;  /* 0x0000ffff05040812 */ /* 0x000fe400078ec0ff */
[----:B------:R-:W-:Y:S02]  /*5900*/  @P0 R2UR UR6, R3 ;  /* 0x00000000030602ca */ /* 0x000fe400000e0000 */
[----:B------:R-:W-:Y:S07]  /*5910*/  @P0 R2UR UR5, R4 ;  /* 0x00000000040502ca */ /* 0x000fee00000e0000 */
[----:B------:R-:W-:Y:S02]  /*5920*/  @UP1 UMOV UR7, UR4 ;  /* 0x0000000400071c82 */ /* 0x000fe40008000000 */
[----:B------:R-:W-:Y:S02]  /*5930*/  IMAD.U32 R58, RZ, RZ, UR7 ;  /* 0x00000007ff3a7e24 */ /* 0x000fe4000f8e00ff */
[----:B------:R-:W-:Y:S02]  /*5940*/  @UP1 UMOV UR38, UR6 ;  /* 0x0000000600261c82 */ /* 0x000fe40008000000 */
[----:B------:R-:W-:Y:S01]  /*5950*/  @UP1 UMOV UR37, UR5 ;  /* 0x0000000500251c82 */ /* 0x000fe20008000000 */
[----:B-1----:R-:W-:Y:S05]  /*5960*/  BRA.U !UP0, `(.L_x_90) ;  /* 0x0000000108cc7547 */ /* 0x002fea000b800000 */
[----:B------:R-:W1:Y:S01]  /*5970*/  LDCU UR12, c[0x0][0xb20] ;  /* 0x00016400ff0c77ac */ /* 0x000e620008000800 */
[----:B------:R-:W-:Y:S02]  /*5980*/  UIMAD.WIDE.U32 UR4, UR62, UR59, URZ ;  /* 0x0000003b3e0472a5 */ /* 0x000fe4000f8e00ff */
[----:B------:R-:W-:Y:S02]  /*5990*/  UIMAD.WIDE.U32 UR6, UR63, UR56, URZ ;  /* 0x000000383f0672a5 */ /* 0x000fe4000f8e00ff */
[----:B------:R-:W-:Y:S02]  /*59a0*/  UISETP.NE.AND UP0, UPT, UR58, 0x1, UPT ;  /* 0x000000013a00788c */ /* 0x000fe4000bf05270 */
[----:B------:R-:W-:Y:S02]  /*59b0*/  UIMAD.WIDE.U32 UR8, UR37, UR59, URZ ;  /* 0x0000003b250872a5 */ /* 0x000fe4000f8e00ff */
[----:B------:R-:W-:Y:S02]  /*59c0*/  UIMAD.WIDE.U32 UR10, UR38, UR56, URZ ;  /* 0x00000038260a72a5 */ /* 0x000fe4000f8e00ff */
[----:B------:R-:W-:Y:S02]  /*59d0*/  UISETP.NE.AND UP1, UPT, UR43, 0x1, UPT ;  /* 0x000000012b00788c */ /* 0x000fe4000bf25270 */
[----:B------:R-:W-:Y:S01]  /*59e0*/  UISETP.NE.AND UP2, UPT, UR42, 0x1, UPT ;  /* 0x000000012a00788c */ /* 0x000fe2000bf45270 */
[----:B------:R-:W-:Y:S02]  /*59f0*/  UMOV UR4, UR5 ;  /* 0x0000000500047c82 */ /* 0x000fe40008000000 */
[----:B-1----:R-:W-:Y:S03]  /*5a00*/  USHF.R.U32.HI UR5, URZ, UR12, UR4 ;  /* 0x0000000cff057299 */ /* 0x002fe60008011604 */
[----:B------:R-:W-:Y:S02]  /*5a10*/  UMOV UR4, UR7 ;  /* 0x0000000700047c82 */ /* 0x000fe40008000000 */
[----:B------:R-:W-:Y:S02]  /*5a20*/  USHF.R.U32.HI UR7, URZ, UR57, UR4 ;  /* 0x00000039ff077299 */ /* 0x000fe40008011604 */
[----:B------:R-:W-:Y:S02]  /*5a30*/  USEL UR4, UR62, UR5, !UP0 ;  /* 0x000000053e047287 */ /* 0x000fe4000c000000 */
[----:B------:R-:W-:Y:S01]  /*5a40*/  USEL UR7, UR63, UR7, !UP1 ;  /* 0x000000073f077287 */ /* 0x000fe2000c800000 */
[----:B------:R-:W-:Y:S01]  /*5a50*/  UMOV UR5, UR9 ;  /* 0x0000000900057c82 */ /* 0x000fe20008000000 */
[----:B------:R-:W-:Y:S02]  /*5a60*/  UIMAD.WIDE.U32 UR8, UR4, UR40, URZ ;  /* 0x00000028040872a5 */ /* 0x000fe4000f8e00ff */
[----:B------:R-:W-:Y:S03]  /*5a70*/  USHF.R.U32.HI UR6, URZ, UR12, UR5 ;  /* 0x0000000cff067299 */ /* 0x000fe60008011605 */
[----:B------:R-:W-:Y:S01]  /*5a80*/  UMOV UR5, UR11 ;  /* 0x0000000b00057c82 */ /* 0x000fe20008000000 */
[----:B------:R-:W-:Y:S02]  /*5a90*/  UIMAD.WIDE.U32 UR10, UR7, UR40, URZ ;  /* 0x00000028070a72a5 */ /* 0x000fe4000f8e00ff */
[----:B------:R-:W-:Y:S02]  /*5aa0*/  USHF.R.U32.HI UR12, URZ, UR57, UR5 ;  /* 0x00000039ff0c7299 */ /* 0x000fe40008011605 */
[----:B------:R-:W-:Y:S01]  /*5ab0*/  USEL UR6, UR37, UR6, !UP0 ;  /* 0x0000000625067287 */ /* 0x000fe2000c000000 */
[----:B------:R-:W-:Y:S02]  /*5ac0*/  UMOV UR5, UR9 ;  /* 0x0000000900057c82 */ /* 0x000fe40008000000 */
[----:B------:R-:W-:Y:S01]  /*5ad0*/  UMOV UR10, UR11 ;  /* 0x0000000b000a7c82 */ /* 0x000fe20008000000 */
[----:B------:R-:W-:Y:S02]  /*5ae0*/  @UP2 USHF.R.U32.HI UR4, URZ, UR41, UR5 ;  /* 0x00000029ff042299 */ /* 0x000fe40008011605 */
[----:B------:R-:W-:Y:S02]  /*5af0*/  @UP2 USHF.R.U32.HI UR7, URZ, UR41, UR10 ;  /* 0x00000029ff072299 */ /* 0x000fe4000801160a */
[----:B------:R-:W-:Y:S02]  /*5b00*/  UIMAD UR4, UR42, UR4, URZ ;  /* 0x000000042a0472a4 */ /* 0x000fe4000f8e02ff */
[----:B------:R-:W-:Y:S02]  /*5b10*/  UIMAD.WIDE.U32 UR10, UR6, UR40, URZ ;  /* 0x00000028060a72a5 */ /* 0x000fe4000f8e00ff */
[----:B------:R-:W-:Y:S02]  /*5b20*/  USEL UR5, UR38, UR12, !UP1 ;  /* 0x0000000c26057287 */ /* 0x000fe4000c800000 */
[----:B------:R-:W-:Y:S02]  /*5b30*/  UIMAD UR8, UR42, UR7, URZ ;  /* 0x000000072a0872a4 */ /* 0x000fe4000f8e02ff */
[----:B------:R-:W-:Y:S03]  /*5b40*/  UISETP.GE.AND UP0, UPT, UR6, UR4, UPT ;  /* 0x000000040600728c */ /* 0x000fe6000bf06270 */
[----:B------:R-:W-:Y:S01]  /*5b50*/  UMOV UR4, UR11 ;  /* 0x0000000b00047c82 */ /* 0x000fe20008000000 */
[----:B------:R-:W-:Y:S02]  /*5b60*/  UISETP.GE.OR UP0, UPT, UR5, UR8, UP0 ;  /* 0x000000080500728c */ /* 0x000fe40008706670 */
[----:B------:R-:W-:Y:S02]  /*5b70*/  USHF.R.U32.HI UR4, URZ, UR41, UR4 ;  /* 0x00000029ff047299 */ /* 0x000fe40008011604 */
[----:B------:R-:W-:Y:S02]  /*5b80*/  UIMAD.WIDE.U32 UR8, UR5, UR40, URZ ;  /* 0x00000028050872a5 */ /* 0x000fe4000f8e00ff */
[----:B------:R-:W-:Y:S02]  /*5b90*/  USEL UR11, UR6, UR4, !UP2 ;  /* 0x00000004060b7287 */ /* 0x000fe4000d000000 */
[----:B------:R-:W-:Y:S02]  /*5ba0*/  UIADD3 UR8, UPT, UPT, -UR5, URZ, URZ ;  /* 0x000000ff05087290 */ /* 0x000fe4000fffe1ff */
[----:B------:R-:W-:Y:S01]  /*5bb0*/  UIADD3 UR10, UPT, UPT, -UR11, URZ, URZ ;  /* 0x000000ff0b0a7290 */ /* 0x000fe2000fffe1ff */
[----:B------:R-:W-:Y:S01]  /*5bc0*/  @!UP0 UMOV UR4, UR9 ;  /* 0x0000000900048c82 */ /* 0x000fe20008000000 */
[----:B------:R-:W-:Y:S02]  /*5bd0*/  UIADD3 UR9, UPT, UPT, -UR6, URZ, URZ ;  /* 0x000000ff06097290 */ /* 0x000fe4000fffe1ff */
[----:B------:R-:W-:Y:S02]  /*5be0*/  @!UP0 USHF.R.U32.HI UR4, URZ, UR41, UR4 ;  /* 0x00000029ff048299 */ /* 0x000fe40008011604 */
[----:B------:R-:W-:Y:S02]  /*5bf0*/  UIMAD UR10, UR42, UR10, UR6 ;  /* 0x0000000a2a0a72a4 */ /* 0x000fe4000f8e0206 */
[----:B------:R-:W-:Y:S04]  /*5c00*/  @!UP0 USEL UR4, UR5, UR4, !UP2 ;  /* 0x0000000405048287 */ /* 0x000fe8000d000000 */
[----:B------:R-:W-:Y:S02]  /*5c10*/  @!UP0 UIMAD UR10, UR7, UR10, UR4 ;  /* 0x0000000a070a82a4 */ /* 0x000fe4000f8e0204 */
[----:B------:R-:W-:Y:S02]  /*5c20*/  @!UP0 UIADD3 UR11, UPT, UPT, UR11, -UR4, URZ ;  /* 0x800000040b0b8290 */ /* 0x000fe4000fffe0ff */
[----:B------:R-:W-:Y:S02]  /*5c30*/  UIMAD UR7, UR43, UR8, UR38 ;  /* 0x000000082b0772a4 */ /* 0x000fe4000f8e0226 */
[----:B------:R-:W-:Y:S02]  /*5c40*/  @!UP0 UIMAD UR6, UR11, UR42, UR5 ;  /* 0x0000002a0b0682a4 */ /* 0x000fe4000f8e0205 */
[----:B------:R-:W-:Y:S01]  /*5c50*/  UIMAD UR4, UR58, UR9, UR37 ;  /* 0x000000093a0472a4 */ /* 0x000fe2000f8e0225 */
[----:B------:R-:W-:Y:S02]  /*5c60*/  @!UP0 UMOV UR5, UR10 ;  /* 0x0000000a00058c82 */ /* 0x000fe40008000000 */
[----:B------:R-:W-:Y:S02]  /*5c70*/  UIMAD UR38, UR5, UR43, UR7 ;  /* 0x0000002b052672a4 */ /* 0x000fe4000f8e0207 */
[----:B------:R-:W-:Y:S11]  /*5c80*/  UIMAD UR37, UR6, UR58, UR4 ;  /* 0x0000003a062572a4 */ /* 0x000ff6000f8e0204 */
[----:B------:R-:W-:Y:S01]  /*5c90*/  @!UPT UIADD3 URZ, UPT, UPT, URZ, URZ, URZ ;  /* 0x000000fffffff290 */ /* 0x000fe2000fffe0ff */
.L_x_90:
[----:B------:R-:W-:Y:S01]  /*5ca0*/  UISETP.NE.AND UP0, UPT, UR39, 0x1, UPT ;  /* 0x000000012700788c */ /* 0x000fe2000bf05270 */
[----:B------:R-:W-:Y:S01]  /*5cb0*/  R2UR UR11, R59 ;  /* 0x000000003b0b72ca */ /* 0x000fe200000e0000 */
[----:B------:R-:W-:Y:S01]  /*5cc0*/  USHF.L.U32 UR50, UR26, 0x6, URZ ;  /* 0x000000061a327899 */ /* 0x000fe200080006ff */
[----:B------:R-:W-:Y:S01]  /*5cd0*/  IADD3 R51, PT, PT, R51, 0x1, RZ ;  /* 0x0000000133337810 */ /* 0x000fe20007ffe0ff */
[----:B------:R-:W-:Y:S07]  /*5ce0*/  USHF.L.U32 UR49, UR27, 0x6, URZ ;  /* 0x000000061b317899 */ /* 0x000fee00080006ff */
[----:B------:R-:W1:Y:S01]  /*5cf0*/  @!UP0 LDCU.128 UR12, c[0x0][0xb10] ;  /* 0x00016200ff0c87ac */ /* 0x000e620008000c00 */
[----:B------:R-:W2:Y:S01]  /*5d00*/  @!UP0 LDCU UR5, c[0x0][0xb0c] ;  /* 0x00016180ff0587ac */ /* 0x000ea20008000800 */
[----:B------:R-:W3:Y:S01]  /*5d10*/  @!UP0 LDCU UR10, c[0x0][0xb20] ;  /* 0x00016400ff0a87ac */ /* 0x000ee20008000800 */
[----:B-1----:R-:W-:Y:S02]  /*5d20*/  UIMAD.WIDE.U32 UR8, UR38, UR12, URZ ;  /* 0x0000000c260872a5 */ /* 0x002fe4000f8e00ff */
[----:B------:R-:W-:Y:S02]  /*5d30*/  UIMAD.WIDE.U32 UR6, UR37, UR15, URZ ;  /* 0x0000000f250672a5 */ /* 0x000fe4000f8e00ff */
[----:B------:R-:W-:Y:S03]  /*5d40*/  @!UP0 UISETP.NE.AND UP1, UPT, UR14, 0x1, UPT ;  /* 0x000000010e00888c */ /* 0x000fe6000bf25270 */
[----:B------:R-:W-:Y:S01]  /*5d50*/  @!UP0 UMOV UR4, UR9 ;  /* 0x0000000900048c82 */ /* 0x000fe20008000000 */
[----:B--2---:R-:W-:Y:S02]  /*5d60*/  @!UP0 UISETP.NE.AND UP2, UPT, UR5, 0x1, UPT ;  /* 0x000000010500888c */ /* 0x004fe4000bf45270 */
[----:B------:R-:W-:Y:S01]  /*5d70*/  @!UP0 USHF.R.U32.HI UR4, URZ, UR13, UR4 ;  /* 0x0000000dff048299 */ /* 0x000fe20008011604 */
[----:B------:R-:W-:Y:S02]  /*5d80*/  @!UP0 UMOV UR6, UR7 ;  /* 0x0000000700068c82 */ /* 0x000fe40008000000 */
[----:B---3--:R-:W-:Y:S02]  /*5d90*/  @!UP0 USHF.R.U32.HI UR6, URZ, UR10, UR6 ;  /* 0x0000000aff068299 */ /* 0x008fe40008011606 */
[----:B------:R-:W-:Y:S02]  /*5da0*/  @!UP0 USEL UR7, UR38, UR4, !UP2 ;  /* 0x0000000426078287 */ /* 0x000fe4000d000000 */
[----:B------:R-:W-:Y:S04]  /*5db0*/  @!UP0 USEL UR6, UR37, UR6, !UP1 ;  /* 0x0000000625068287 */ /* 0x000fe8000c800000 */
[----:B------:R-:W-:Y:S02]  /*5dc0*/  @!UP0 UIADD3 UR4, UPT, UPT, -UR7, UR6, URZ ;  /* 0x0000000607048290 */ /* 0x000fe4000fffe1ff */
[----:B------:R-:W-:Y:S02]  /*5dd0*/  @!UP0 UIADD3 UR6, UPT, UPT, UR7, -UR6, URZ ;  /* 0x8000000607068290 */ /* 0x000fe4000fffe0ff */
[----:B------:R-:W-:Y:S02]  /*5de0*/  @!UP0 UIMAD UR38, UR4, UR5, UR38 ;  /* 0x00000005042682a4 */ /* 0x000fe4000f8e0226 */
[----:B------:R-:W-:Y:S02]  /*5df0*/  @!UP0 UIMAD UR37, UR6, UR14, UR37 ;  /* 0x0000000e062582a4 */ /* 0x000fe4000f8e0225 */
[----:B------:R-:W-:Y:S09]  /*5e00*/  ULOP3.LUT UP0, URZ, UR11, 0x1b0, URZ, 0xc0, !UPT ;  /* 0x000001b00bff7892 */ /* 0x000ff2000f80c0ff */
[----:B------:R-:W-:Y:S05]  /*5e10*/  BRA.U !UP0, `(.L_x_91) ;  /* 0x00000001087c7547 */ /* 0x000fea000b800000 */
[----:B------:R-:W1:Y:S01]  /*5e20*/  LDCU.64 UR8, c[0x4][0x80] ;  /* 0x01001000ff0877ac */ /* 0x000e620008000a00 */
[----:B------:R-:W-:Y:S01]  /*5e30*/  MOV R2, 0x0 ;  /* 0x0000000000027802 */ /* 0x000fe20000000f00 */
[----:B------:R-:W-:Y:S02]  /*5e40*/  HFMA2 R12, -RZ, RZ, 0, 5.9604644775390625e-08 ;  /* 0x00000001ff0c7431 */ /* 0x000fe400000001ff */
[----:B------:R-:W-:Y:S01]  /*5e50*/  IMAD.MOV.U32 R8, RZ, RZ, 0x70 ;  /* 0x00000070ff087424 */ /* 0x000fe200078e00ff */
[----:B------:R2:W3:Y:S01]  /*5e60*/  LDC.64 R14, c[0x4][R2] ;  /* 0x01000000020e7b82 */ /* 0x0004e20000000a00 */
[----:B------:R-:W4:Y:S01]  /*5e70*/  LDCU.64 UR6, c[0x4][0x88] ;  /* 0x01001100ff0677ac */ /* 0x000f220008000a00 */
[----:B------:R-:W-:Y:S01]  /*5e80*/  IMAD.MOV.U32 R13, RZ, RZ, RZ ;  /* 0x000000ffff0d7224 */ /* 0x000fe200078e00ff */
[----:B------:R-:W2:Y:S01]  /*5e90*/  LDCU.64 UR4, c[0x4][0x8] ;  /* 0x01000100ff0477ac */ /* 0x000ea20008000a00 */
[----:B-1----:R-:W-:Y:S01]  /*5ea0*/  MOV R5, UR9 ;  /* 0x0000000900057c02 */ /* 0x002fe20008000f00 */
[----:B------:R-:W-:Y:S01]  /*5eb0*/  IMAD.U32 R4, RZ, RZ, UR8 ;  /* 0x00000008ff047e24 */ /* 0x000fe2000f8e00ff */
[----:B----4-:R-:W-:Y:S01]  /*5ec0*/  MOV R7, UR7 ;  /* 0x0000000700077c02 */ /* 0x010fe20008000f00 */
[----:B------:R-:W-:Y:S01]  /*5ed0*/  IMAD.U32 R6, RZ, RZ, UR6 ;  /* 0x00000006ff067e24 */ /* 0x000fe2000f8e00ff */
[----:B--2---:R-:W-:Y:S01]  /*5ee0*/  MOV R11, UR5 ;  /* 0x00000005000b7c02 */ /* 0x004fe20008000f00 */
[----:B------:R-:W-:Y:S02]  /*5ef0*/  IMAD.U32 R10, RZ, RZ, UR4 ;  /* 0x00000004ff0a7e24 */ /* 0x000fe4000f8e00ff */
[----:B------:R-:W-:Y:S07]  /*5f00*/  LEPC R20, `(.L_x_92) ;  /* 0x000000001014794e */ /* 0x000fee0000000000 */
[----:B---3-5:R-:W-:Y:S05]  /*5f10*/  CALL.ABS.NOINC R14 ;  /* 0x000000000e007343 */ /* 0x028fea0003c00000 */
.L_x_92:
[----:B------:R-:W1:Y:S01]  /*5f20*/  LDCU.64 UR8, c[0x4][0x80] ;  /* 0x01001000ff0877ac */ /* 0x000e620008000a00 */
[----:B------:R-:W2:Y:S01]  /*5f30*/  LDC.64 R2, c[0x4][R2] ;  /* 0x0100000002027b82 */ /* 0x000ea20000000a00 */
[----:B------:R-:W-:Y:S02]  /*5f40*/  HFMA2 R12, -RZ, RZ, 0, 5.9604644775390625e-08 ;  /* 0x00000001ff0c7431 */ /* 0x000fe400000001ff */
[----:B------:R-:W-:Y:S02]  /*5f50*/  IMAD.MOV.U32 R8, RZ, RZ, 0x70 ;  /* 0x00000070ff087424 */ /* 0x000fe400078e00ff */
[----:B------:R-:W-:Y:S01]  /*5f60*/  IMAD.MOV.U32 R13, RZ, RZ, RZ ;  /* 0x000000ffff0d7224 */ /* 0x000fe200078e00ff */
[----:B------:R-:W3:Y:S01]  /*5f70*/  LDCU.64 UR6, c[0x4][0x88] ;  /* 0x01001100ff0677ac */ /* 0x000ee20008000a00 */
[----:B------:R-:W4:Y:S01]  /*5f80*/  LDCU.64 UR4, c[0x4][0x8] ;  /* 0x01000100ff0477ac */ /* 0x000f220008000a00 */
[----:B-1----:R-:W-:Y:S02]  /*5f90*/  MOV R4, UR8 ;  /* 0x0000000800047c02 */ /* 0x002fe40008000f00 */
[----:B------:R-:W-:Y:S02]  /*5fa0*/  MOV R5, UR9 ;  /* 0x0000000900057c02 */ /* 0x000fe40008000f00 */
[----:B---3--:R-:W-:Y:S01]  /*5fb0*/  MOV R7, UR7 ;  /* 0x0000000700077c02 */ /* 0x008fe20008000f00 */
[----:B------:R-:W-:Y:S01]  /*5fc0*/  IMAD.U32 R6, RZ, RZ, UR6 ;  /* 0x00000006ff067e24 */ /* 0x000fe2000f8e00ff */
[----:B----4-:R-:W-:Y:S01]  /*5fd0*/  MOV R11, UR5 ;  /* 0x00000005000b7c02 */ /* 0x010fe20008000f00 */
[----:B------:R-:W-:Y:S02]  /*5fe0*/  IMAD.U32 R10, RZ, RZ, UR4 ;  /* 0x00000004ff0a7e24 */ /* 0x000fe4000f8e00ff */
[----:B------:R-:W-:Y:S07]  /*5ff0*/  LEPC R20, `(.L_x_91) ;  /* 0x000000001014794e */ /* 0x000fee0000000000 */
[----:B--2---:R-:W-:Y:S05]  /*6000*/  CALL.ABS.NOINC R2 ;  /* 0x0000000002007343 */ /* 0x004fea0003c00000 */
.L_x_91:
[----:B------:R-:W-:Y:S02]  /*6010*/  R2UR UR6, R49 ;  /* 0x00000000310672ca */ /* 0x000fe400000e0000 */
[----:B------:R-:W-:Y:S02]  /*6020*/  R2UR UR5, R57 ;  /* 0x00000000390572ca */ /* 0x000fe400000e0000 */
[----:B------:R-:W-:Y:S02]  /*6030*/  R2UR UR4, R56 ;  /* 0x00000000380472ca */ /* 0x000fe400000e0000 */
[----:B------:R-:W-:Y:S02]  /*6040*/  ISETP.NE.U32.AND P4, PT, R42, RZ, PT ;  /* 0x000000ff2a00720c */ /* 0x000fe40003f85070 */
[----:B------:R-:W-:Y:S02]  /*6050*/  ISETP.NE.U32.AND P2, PT, RZ, UR60, PT ;  /* 0x0000003cff007c0c */ /* 0x000fe4000bf45070 */
[----:B------:R-:W-:Y:S02]  /*6060*/  ISETP.NE.AND.EX P4, PT, R43, RZ, PT, P4 ;  /* 0x000000ff2b00720c */ /* 0x000fe40003f85340 */
[----:B------:R-:W-:Y:S01]  /*6070*/  ISETP.NE.AND.EX P2, PT, RZ, UR61, PT, P2 ;  /* 0x0000003dff007c0c */ /* 0x000fe2000bf45320 */
[----:B------:R-:W-:Y:S02]  /*6080*/  UISETP.NE.AND UP2, UPT, UR6, URZ, UPT ;  /* 0x000000ff0600728c */ /* 0x000fe4000bf45270 */
[----:B------:R-:W-:Y:S04]  /*6090*/  UISETP.NE.U32.AND UP0, UPT, UR5, URZ, UPT ;  /* 0x000000ff0500728c */ /* 0x000fe8000bf05070 */
[----:B------:R-:W-:Y:S01]  /*60a0*/  UISETP.NE.AND.EX UP1, UPT, UR4, URZ, UPT, UP0 ;  /* 0x000000ff0400728c */ /* 0x000fe2000bf25300 */
[----:B------:R-:W-:Y:S01]  /*60b0*/  PLOP3.LUT P1, PT, PT, PT, UP2, 0x80, 0x8 ;  /* 0x000000000008781c */ /* 0x000fe20003f2f028 */
[----:B------:R-:W-:Y:S03]  /*60c0*/  UPLOP3.LUT UP0, UPT, UPT, UPT, UPT, 0x40, 0x4 ;  /* 0x000000000004789c */ /* 0x000fe60003f0e870 */
[----:B------:R-:W-:Y:S06]  /*60d0*/  @UP2 UPLOP3.LUT UP0, UPT, UPT, UPT, UP1, 0x80, 0x8 ;  /* 0x000000000008289c */ /* 0x000fec0003f0f010 */
[----:B------:R-:W-:Y:S01]  /*60e0*/  PLOP3.LUT P0, PT, PT, PT, UP0, 0x80, 0x8 ;  /* 0x000000000008781c */ /* 0x000fe20003f0f008 */
[----:B------:R-:W-:Y:S01]  /*60f0*/  @!UPT UIADD3 URZ, UPT, UPT, URZ, URZ, URZ ;  /* 0x000000fffffff290 */ /* 0x000fe2000fffe0ff */
[----:B------:R-:W-:Y:S11]  /*6100*/  BRA.U !UP1, `(.L_x_93) ;  /* 0x0000000109407547 */ /* 0x000ff6000b800000 */
[----:B------:R-:W-:Y:S01]  /*6110*/  UISETP.NE.U32.AND UP0, UPT, UR60, URZ, UPT ;  /* 0x000000ff3c00728c */ /* 0x000fe2000bf05070 */
[----:B------:R-:W-:Y:S01]  /*6120*/  R2UR UR6, R57 ;  /* 0x00000000390672ca */ /* 0x000fe200000e0000 */
[----:B------:R-:W1:Y:S01]  /*6130*/  LDCU.64 UR8, c[0x0][0x358] ;  /* 0x00006b00ff0877ac */ /* 0x000e620008000a00 */
[----:B------:R-:W-:Y:S02]  /*6140*/  HFMA2 R45, -RZ, RZ, 0, 5.9604644775390625e-08 ;  /* 0x00000001ff2d7431 */ /* 0x000fe400000001ff */
[----:B------:R-:W-:Y:S01]  /*6150*/  IMAD.MOV.U32 R0, RZ, RZ, 0x1 ;  /* 0x00000001ff007424 */ /* 0x000fe200078e00ff */
[----:B------:R-:W-:Y:S06]  /*6160*/  UISETP.NE.AND.EX UP0, UPT, UR61, URZ, UPT, UP0 ;  /* 0x000000ff3d00728c */ /* 0x000fec000bf05300 */
[----:B------:R-:W-:Y:S05]  /*6170*/  PLOP3.LUT P3, PT, PT, PT, UP0, 0x80, 0x8 ;  /* 0x000000000008781c */ /* 0x000fea0003f6f008 */
[----:B------:R-:W2:Y:S01]  /*6180*/  @UP0 LDCU.64 UR4, c[0x0][0x888] ;  /* 0x00011100ff0407ac */ /* 0x000ea20008000a00 */
[----:B------:R-:W-:Y:S07]  /*6190*/  @UP0 UIMAD UR6, UR36, UR6, URZ ;  /* 0x00000006240602a4 */ /* 0x000fee000f8e02ff */
[----:B------:R-:W-:Y:S01]  /*61a0*/  @!P3 PRMT R45, R0, 0x7610, R45 ;  /* 0x00007610002db816 */ /* 0x000fe2000000002d */
[----:B--2---:R-:W-:Y:S06]  /*61b0*/  @UP0 UIMAD.WIDE UR4, UR6, 0x4, UR4 ;  /* 0x00000004060408a5 */ /* 0x004fec000f8e0204 */
[----:B-----5:R-:W-:Y:S02]  /*61c0*/  IMAD.U32 R26, RZ, RZ, UR4 ;  /* 0x00000004ff1a7e24 */ /* 0x020fe4000f8e00ff */
[----:B------:R-:W-:Y:S03]  /*61d0*/  IMAD.U32 R27, RZ, RZ, UR5 ;  /* 0x00000005ff1b7e24 */ /* 0x000fe6000f8e00ff */
[----:B------:R-:W2:Y:S02]  /*61e0*/  @!UP0 LDCU UR4, c[0x0][0x880] ;  /* 0x00011000ff0487ac */ /* 0x000ea40008000800 */
[----:B-1----:R1:W5:Y:S02]  /*61f0*/  @P3 LDG.E R26, desc[UR8][R26.64] ;  /* 0x000000081a1a3981 */ /* 0x002364000c1e1900 */
[----:B-12---:R-:W-:Y:S02]  /*6200*/  @!P3 MOV R26, UR4 ;  /* 0x00000004001abc02 */ /* 0x006fe40008000f00 */
.L_x_93:
[----:B------:R-:W-:Y:S05]  /*6210*/  @!P4 BRA `(.L_x_94) ;  /* 0x000000000024c947 */ /* 0x000fea0003800000 */
[----:B------:R-:W-:Y:S01]  /*6220*/  ISETP.NE.U32.AND P3, PT, R40, RZ, PT ;  /* 0x000000ff2800720c */ /* 0x000fe20003f65070 */
[----:B------:R-:W1:Y:S03]  /*6230*/  LDCU.64 UR4, c[0x0][0x358] ;  /* 0x00006b00ff0477ac */ /* 0x000e660008000a00 */
[----:B------:R-:W-:Y:S11]  /*6240*/  ISETP.NE.AND.EX P3, PT, R41, RZ, PT, P3 ;  /* 0x000000ff2900720c */ /* 0x000ff60003f65330 */
[----:B------:R-:W-:Y:S02]  /*6250*/  @!UPT UIADD3 URZ, UPT, UPT, URZ, URZ, URZ ;  /* 0x000000fffffff290 */ /* 0x000fe4000fffe0ff */
[----:B------:R-:W2:Y:S01]  /*6260*/  @P3 LDC.64 R2, c[0x0][0x8a8] ;  /* 0x00022a00ff023b82 */ /* 0x000ea20000000a00 */
[----:B------:R-:W-:Y:S04]  /*6270*/  @P3 IMAD R0, R42, UR36, RZ ;  /* 0x000000242a003c24 */ /* 0x000fe8000f8e02ff */
[----:B--2---:R-:W-:Y:S05]  /*6280*/  @P3 IMAD.WIDE R2, R0, 0x4, R2 ;  /* 0x0000000400023825 */ /* 0x004fea00078e0202 */
[----:B-1---5:R1:W5:Y:S02]  /*6290*/  @P3 LDG.E R24, desc[UR4][R2.64] ;  /* 0x0000000402183981 */ /* 0x022364000c1e1900 */
[----:B-1----:R-:W2:Y:S02]  /*62a0*/  @!P3 LDC R24, c[0x0][0x8a0] ;  /* 0x00022800ff18bb82 */ /* 0x002ea40000000800 */
.L_x_94:
[----:B-----5:R-:W-:Y:S01]  /*62b0*/  FSETP.NEU.AND P3, PT, R26, RZ, PT ;  /* 0x000000ff1a00720b */ /* 0x020fe20003f6d000 */
[----:B------:R-:W-:Y:S01]  /*62c0*/  IMAD.U32 R2, RZ, RZ, UR46 ;  /* 0x0000002eff027e24 */ /* 0x000fe2000f8e00ff */
[----:B------:R-:W-:Y:S01]  /*62d0*/  SEL R5, RZ, 0xffffffff, P2 ;  /* 0xffffffffff057807 */ /* 0x000fe20001000000 */
[----:B------:R-:W-:Y:S01]  /*62e0*/  ULOP3.LUT UR4, UR55, 0x1, URZ, 0x3c, !UPT ;  /* 0x0000000137047892 */ /* 0x000fe2000f8e3cff */
[----:B------:R-:W-:Y:S01]  /*62f0*/  @P1 LOP3.LUT P2, RZ, R45, 0xff, RZ, 0xc0, !PT ;  /* 0x000000ff2dff1812 */ /* 0x000fe2000784c0ff */
[----:B------:R-:W-:Y:S01]  /*6300*/  BSSY B1, `(.L_x_95) ;  /* 0x000003d000017945 */ /* 0x000fe20003800000 */
[----:B------:R-:W-:Y:S01]  /*6310*/  @P1 SEL R0, RZ, 0xffffffff, P3 ;  /* 0xffffffffff001807 */ /* 0x000fe20001800000 */
[----:B------:R-:W-:Y:S01]  /*6320*/  IMAD.MOV.U32 R65, RZ, RZ, 0x1 ;  /* 0x00000001ff417424 */ /* 0x000fe200078e00ff */
[----:B------:R-:W-:Y:S01]  /*6330*/  LEA R2, R2, UR44, 0x3 ;  /* 0x0000002c02027c11 */ /* 0x000fe2000f8e18ff */
[----:B------:R-:W-:Y:S01]  /*6340*/  IMAD.U32 R63, RZ, RZ, UR4 ;  /* 0x00000004ff3f7e24 */ /* 0x000fe2000f8e00ff */
[----:B------:R-:W-:Y:S01]  /*6350*/  @P0 SEL R0, R5, R0, !P2 ;  /* 0x0000000005000207 */ /* 0x000fe20005000000 */
[----:B------:R-:W-:Y:S01]  /*6360*/  IMAD.U32 R64, RZ, RZ, UR46 ;  /* 0x0000002eff407e24 */ /* 0x000fe2000f8e00ff */
[----:B------:R-:W-:Y:S02]  /*6370*/  LEA R27, R22, UR44, 0x3 ;  /* 0x0000002c161b7c11 */ /* 0x000fe4000f8e18ff */
[----:B------:R-:W-:Y:S02]  /*6380*/  CS2R R38, SRZ ;  /* 0x0000000000267805 */ /* 0x000fe4000001ff00 */
[----:B------:R-:W-:Y:S02]  /*6390*/  @P1 LOP3.LUT R0, R0, 0x1, RZ, 0xc0, !PT ;  /* 0x0000000100001812 */ /* 0x000fe400078ec0ff */
[----:B------:R-:W-:Y:S02]  /*63a0*/  CS2R R36, SRZ ;  /* 0x0000000000247805 */ /* 0x000fe4000001ff00 */
[----:B------:R-:W-:Y:S02]  /*63b0*/  SHF.L.U32 R3, R53, 0x1f, RZ ;  /* 0x0000001f35037819 */ /* 0x000fe400000006ff */
[----:B------:R-:W-:Y:S02]  /*63c0*/  CS2R R30, SRZ ;  /* 0x00000000001e7805 */ /* 0x000fe4000001ff00 */
[----:B------:R-:W-:Y:S02]  /*63d0*/  ISETP.NE.U32.OR P5, PT, R0, 0x1, !P1 ;  /* 0x000000010000780c */ /* 0x000fe40004fa5470 */
[----:B------:R-:W-:Y:S02]  /*63e0*/  CS2R R28, SRZ ;  /* 0x00000000001c7805 */ /* 0x000fe4000001ff00 */
[----:B------:R-:W-:Y:S02]  /*63f0*/  PLOP3.LUT P2, PT, PT, PT, UP1, 0x80, 0x8 ;  /* 0x000000000008781c */ /* 0x000fe40003f4f018 */
[----:B------:R-:W-:Y:S02]  /*6400*/  LEA.HI R25, R22, R22, RZ, 0x1 ;  /* 0x0000001616197211 */ /* 0x000fe400078f08ff */
[----:B------:R-:W-:Y:S02]  /*6410*/  LOP3.LUT P4, R50, R45, 0xff, RZ, 0xc0, !PT ;  /* 0x000000ff2d327812 */ /* 0x000fe4000788c0ff */
[----:B------:R-:W-:Y:S02]  /*6420*/  SEL R4, RZ, 0xffffffff, P3 ;  /* 0xffffffffff047807 */ /* 0x000fe40001800000 */
[----:B------:R-:W-:Y:S02]  /*6430*/  P2R R61, PR, RZ, 0x20 ;  /* 0x00000020ff3d7803 */ /* 0x000fe40000000000 */
[----:B------:R-:W-:Y:S03]  /*6440*/  @P5 SHF.L.U32 R0, R63, 0x1f, RZ ;  /* 0x0000001f3f005819 */ /* 0x000fe600000006ff */
[----:B------:R-:W-:Y:S01]  /*6450*/  @P2 SEL R4, R5, R4, !P4 ;  /* 0x0000000405042207 */ /* 0x000fe20006000000 */
[----:B------:R1:W3:Y:S03]  /*6460*/  @P5 SYNCS.PHASECHK.TRANS64.TRYWAIT P1, [R2+URZ+0x60], R0 ;  /* 0x00006000020055a7 */ /* 0x0002e600080211ff */
[----:B------:R-:W-:Y:S04]  /*6470*/  LOP3.LUT R4, R4, 0x1, RZ, 0xc0, !PT ;  /* 0x0000000104047812 */ /* 0x000fe800078ec0ff */
[----:B------:R-:W-:Y:S04]  /*6480*/  ISETP.NE.U32.AND P2, PT, R4, 0x1, PT ;  /* 0x000000010400780c */ /* 0x000fe80003f45070 */
[----:B------:R-:W-:Y:S01]  /*6490*/  P2R R66, PR, RZ, 0x4 ;  /* 0x00000004ff427803 */ /* 0x000fe20000000000 */
[----:B------:R4:W2:Y:S01]  /*64a0*/  SYNCS.PHASECHK.TRANS64.TRYWAIT P0, [R27+URZ+0xc0], R3 ;  /* 0x0000c0031b0075a7 */ /* 0x0008a200080011ff */
[C---:B-1----:R-:W-:Y:S01]  /*64b0*/  IMAD.SHL.U32 R0, R25.reuse, 0x20, RZ ;  /* 0x0000002019007824 */ /* 0x042fe200078e00ff */
[----:B------:R-:W-:Y:S04]  /*64c0*/  LOP3.LUT R25, R25, 0xffe, RZ, 0xc0, !PT ;  /* 0x00000ffe19197812 */ /* 0x000fe800078ec0ff */
[----:B------:R-:W-:Y:S01]  /*64d0*/  LOP3.LUT R0, R0, 0xffffffc0, RZ, 0xc0, !PT ;  /* 0xffffffc000007812 */ /* 0x000fe200078ec0ff */
[----:B------:R-:W-:Y:S04]  /*64e0*/  IMAD.IADD R25, R22, 0x1, -R25 ;  /* 0x0000000116197824 */ /* 0x000fe800078e0a19 */
[----:B------:R-:W-:Y:S04]  /*64f0*/  IMAD.IADD R0, R23, 0x1, R0 ;  /* 0x0000000117007824 */ /* 0x000fe800078e0200 */
[----:B------:R-:W-:Y:S01]  /*6500*/  IMAD R25, R25, 0x100000, R0 ;  /* 0x0010000019197824 */ /* 0x000fe200078e0200 */
[----:B---3--:R-:W-:Y:S01]  /*6510*/  @P5 SEL R65, RZ, 0x1, !P1 ;  /* 0x00000001ff415807 */ /* 0x008fe20004800000 */
[----:B----4-:R-:W-:Y:S06]  /*6520*/  @!P5 BRA `(.L_x_96) ;  /* 0x000000000068d947 */ /* 0x010fec0003800000 */
[----:B------:R-:W-:Y:S01]  /*6530*/  HFMA2 R31, -RZ, RZ, 0, 0 ;  /* 0x00000000ff1f7431 */ /* 0x000fe200000001ff */
[----:B------:R-:W-:Y:S01]  /*6540*/  ISETP.NE.AND P1, PT, R65, RZ, PT ;  /* 0x000000ff4100720c */ /* 0x000fe20003f25270 */
[----:B------:R-:W-:Y:S01]  /*6550*/  IMAD.U32 R0, RZ, RZ, UR46 ;  /* 0x0000002eff007e24 */ /* 0x000fe2000f8e00ff */
[----:B------:R-:W-:Y:S11]  /*6560*/  BSSY B0, `(.L_x_97) ;  /* 0x0000005000007945 */ /* 0x000ff60003800000 */
[----:B------:R-:W-:Y:S05]  /*6570*/  @P1 BRA `(.L_x_98) ;  /* 0x00000000000c1947 */ /* 0x000fea0003800000 */
[----:B------:R-:W-:Y:S04]  /*6580*/  SHF.L.U32 R4, R63, 0x1f, RZ ;  /* 0x0000001f3f047819 */ /* 0x000fe800000006ff */
[----:B------:R-:W1:Y:S02]  /*6590*/  SYNCS.PHASECHK.TRANS64.TRYWAIT P1, [R2+URZ+0x60], R4 ;  /* 0x00006004020075a7 */ /* 0x000e6400080211ff */
[----:B-1----:R-:W-:Y:S05]  /*65a0*/  @!P1 BRA `(.L_x_99) ;  /* 0x0000001c00e49947 */ /* 0x002fea0003800000 */
.L_x_98:
[----:B------:R-:W-:Y:S05]  /*65b0*/  BSYNC B0 ;  /* 0x0000000000007941 */ /* 0x000fea0003800000 */
.L_x_97:
[----:B------:R-:W-:Y:S01]  /*65c0*/  ISETP.NE.AND P1, PT, R66, RZ, PT ;  /* 0x000000ff4200720c */ /* 0x000fe20003f25270 */
[----:B------:R-:W-:Y:S01]  /*65d0*/  IMAD.MOV.U32 R30, RZ, RZ, RZ ;  /* 0x000000ffff1e7224 */ /* 0x000fe200078e00ff */
[----:B------:R-:W-:Y:S02]  /*65e0*/  CS2R R28, SRZ ;  /* 0x00000000001c7805 */ /* 0x000fe4000001ff00 */
[----:B------:R-:W-:Y:S02]  /*65f0*/  CS2R R38, SRZ ;  /* 0x0000000000267805 */ /* 0x000fe4000001ff00 */
[----:B------:R-:W-:Y:S07]  /*6600*/  CS2R R36, SRZ ;  /* 0x0000000000247805 */ /* 0x000fee000001ff00 */
[----:B-1----:R-:W-:Y:S01]  /*6610*/  @P1 IMAD R2, R0, 0x800, R44 ;  /* 0x0000080000021824 */ /* 0x002fe200078e022c */
[----:B------:R-:W-:Y:S05]  /*6620*/  @P1 WARPSYNC.ALL ;  /* 0x0000000000001948 */ /* 0x000fea0003800000 */
[----:B------:R-:W-:Y:S01]  /*6630*/  @P1 LEA R2, R2, UR44, 0x1 ;  /* 0x0000002c02021c11 */ /* 0x000fe2000f8e08ff */
[----:B------:R-:W-:Y:S04]  /*6640*/  UIADD3 UR4, UPT, UPT, UR46, 0x1, URZ ;  /* 0x000000012e047890 */ /* 0x000fe8000fffe0ff */
[----:B------:R1:W3:Y:S01]  /*6650*/  @P1 LDSM.16.M88.4 R28, [R2+0x200] ;  /* 0x00020000021c183b */ /* 0x0002e20000000200 */
[----:B------:R-:W-:Y:S01]  /*6660*/  UISETP.NE.AND UP0, UPT, UR4, 0x3, UPT ;  /* 0x000000030400788c */ /* 0x000fe2000bf05270 */
[----:B------:R-:W-:Y:S03]  /*6670*/  @P1 IMAD R0, R54, 0x2, R2 ;  /* 0x0000000236001824 */ /* 0x000fe600078e0202 */
[----:B------:R-:W-:Y:S02]  /*6680*/  USEL UR5, URZ, 0x1, UP0 ;  /* 0x00000001ff057887 */ /* 0x000fe40008000000 */
[----:B------:R1:W4:Y:S01]  /*6690*/  @P1 LDSM.16.M88.4 R36, [R0+0x200] ;  /* 0x000200000024183b */ /* 0x0003220000000200 */
[----:B------:R-:W-:Y:S03]  /*66a0*/  USEL UR4, UR4, URZ, UP0 ;  /* 0x000000ff04047287 */ /* 0x000fe60008000000 */
[----:B------:R-:W-:Y:S03]  /*66b0*/  LOP3.LUT R63, R63, UR5, RZ, 0x3c, !PT ;  /* 0x000000053f3f7c12 */ /* 0x000fe6000f8e3cff */
[----:B------:R-:W-:Y:S02]  /*66c0*/  IMAD.U32 R64, RZ, RZ, UR4 ;  /* 0x00000004ff407e24 */ /* 0x000fe4000f8e00ff */
.L_x_96:
[----:B------:R-:W-:Y:S05]  /*66d0*/  BSYNC B1 ;  /* 0x0000000000017941 */ /* 0x000fea0003800000 */
.L_x_95:
[----:B-1----:R-:W-:Y:S04]  /*66e0*/  SHF.R.U32.HI R0, RZ, 0x15, R25 ;  /* 0x00000015ff007819 */ /* 0x002fe80000011619 */
[----:B------:R-:W-:Y:S01]  /*66f0*/  LOP3.LUT P1, RZ, R0, 0x3, R46, 0x48, !PT ;  /* 0x0000000300ff7812 */ /* 0x000fe2000782482e */
[----:B------:R-:W-:Y:S01]  /*6700*/  @!UPT UIADD3 URZ, UPT, UPT, URZ, URZ, URZ ;  /* 0x000000fffffff290 */ /* 0x000fe2000fffe0ff */
[----:B--2---:R-:W-:Y:S11]  /*6710*/  @P0 BRA `(.L_x_100) ;  /* 0x0000000000080947 */ /* 0x004ff60003800000 */
[----:B------:R-:W1:Y:S02]  /*6720*/  SYNCS.PHASECHK.TRANS64.TRYWAIT P0, [R27+URZ+0xc0], R3 ;  /* 0x0000c0031b0075a7 */ /* 0x000e6400080011ff */
[----:B-1----:R-:W-:Y:S05]  /*6730*/  @!P0 BRA `(.L_x_101) ;  /* 0x0000001c00948947 */ /* 0x002fea0003800000 */
.L_x_100:
[----:B------:R-:W-:Y:S05]  /*6740*/  @!P1 BRA `(.L_x_102) ;  /* 0x0000000000409947 */ /* 0x000fea0003800000 */
[----:B------:R-:W2:Y:S01]  /*6750*/  LDCU.64 UR8, c[0x4][0x70] ;  /* 0x01000e00ff0877ac */ /* 0x000ea20008000a00 */
[----:B-1----:R-:W-:Y:S01]  /*6760*/  MOV R3, 0x0 ;  /* 0x0000000000037802 */ /* 0x002fe20000000f00 */
[----:B------:R-:W-:Y:S02]  /*6770*/  HFMA2 R12, -RZ, RZ, 0, 5.9604644775390625e-08 ;  /* 0x00000001ff0c7431 */ /* 0x000fe400000001ff */
[----:B------:R-:W-:Y:S02]  /*6780*/  IMAD.MOV.U32 R8, RZ, RZ, 0x192 ;  /* 0x00000192ff087424 */ /* 0x000fe400078e00ff */
[----:B------:R-:W-:Y:S01]  /*6790*/  IMAD.MOV.U32 R13, RZ, RZ, RZ ;  /* 0x000000ffff0d7224 */ /* 0x000fe200078e00ff */
[----:B------:R-:W1:Y:S01]  /*67a0*/  LDCU.64 UR6, c[0x4][0x78] ;  /* 0x01000f00ff0677ac */ /* 0x000e620008000a00 */
[----:B------:R-:W3:Y:S01]  /*67b0*/  LDC.64 R2, c[0x4][R3] ;  /* 0x0100000003027b82 */ /* 0x000ee20000000a00 */
[----:B------:R-:W5:Y:S01]  /*67c0*/  LDCU.64 UR4, c[0x4][0x10] ;  /* 0x01000200ff0477ac */ /* 0x000f620008000a00 */
[----:B--2---:R-:W-:Y:S01]  /*67d0*/  MOV R5, UR9 ;  /* 0x0000000900057c02 */ /* 0x004fe20008000f00 */
[----:B------:R-:W-:Y:S01]  /*67e0*/  IMAD.U32 R4, RZ, RZ, UR8 ;  /* 0x00000008ff047e24 */ /* 0x000fe2000f8e00ff */
[----:B-1----:R-:W-:Y:S01]  /*67f0*/  MOV R7, UR7 ;  /* 0x0000000700077c02 */ /* 0x002fe20008000f00 */
[----:B------:R-:W-:Y:S01]  /*6800*/  IMAD.U32 R6, RZ, RZ, UR6 ;  /* 0x00000006ff067e24 */ /* 0x000fe2000f8e00ff */
[----:B-----5:R-:W-:Y:S01]  /*6810*/  MOV R11, UR5 ;  /* 0x00000005000b7c02 */ /* 0x020fe20008000f00 */
[----:B------:R-:W-:Y:S02]  /*6820*/  IMAD.U32 R10, RZ, RZ, UR4 ;  /* 0x00000004ff0a7e24 */ /* 0x000fe4000f8e00ff */
[----:B------:R-:W-:Y:S07]  /*6830*/  LEPC R20, `(.L_x_102) ;  /* 0x000000001014794e */ /* 0x000fee0000000000 */
[----:B---34-:R-:W-:Y:S05]  /*6840*/  CALL.ABS.NOINC R2 ;  /* 0x0000000002007343 */ /* 0x018fea0003c00000 */
.L_x_102:
[----:B-1-3--:R-:W-:Y:S01]  /*6850*/  SHF.L.U32 R3, R28, 0x10, RZ ;  /* 0x000000101c037819 */ /* 0x00afe200000006ff */
[----:B------:R-:W-:Y:S05]  /*6860*/  WARPSYNC.ALL ;  /* 0x0000000000007948 */ /* 0x000fea0003800000 */
[----:B------:R-:W-:Y:S01]  /*6870*/  R2UR UR4, R25 ;  /* 0x00000000190472ca */ /* 0x000fe200000e0000 */
[----:B------:R-:W-:Y:S01]  /*6880*/  BSSY.RECONVERGENT B0, `(.L_x_103) ;  /* 0x0000051000007945 */ /* 0x000fe20003800200 */
[----:B------:R-:W-:Y:S02]  /*6890*/  SHF.L.U32 R20, R30, 0x10, RZ ;  /* 0x000000101e147819 */ /* 0x000fe400000006ff */
[----:B------:R-:W-:Y:S02]  /*68a0*/  SHF.L.U32 R62, R54, 0x1, RZ ;  /* 0x00000001363e7819 */ /* 0x000fe400000006ff */
[----:B------:R-:W-:Y:S07]  /*68b0*/  ISETP.NE.AND P0, PT, R55, RZ, PT ;  /* 0x000000ff3700720c */ /* 0x000fee0003f05270 */
[----:B------:R-:W1:Y:S02]  /*68c0*/  LDTM.16dp256bit.x4 R4, tmem[UR4] ;  /* 0x00000004000479ee */ /* 0x000e640008120000 */
[----:B-1----:R-:W-:Y:S01]  /*68d0*/  FMUL R0, R24, R4 ;  /* 0x0000000418007220 */ /* 0x002fe20000400000 */
[----:B------:R-:W-:Y:S01]  /*68e0*/  LOP3.LUT R4, R28, 0xffff0000, RZ, 0xc0, !PT ;  /* 0xffff00001c047812 */ /* 0x000fe200078ec0ff */
[----:B------:R-:W-:Y:S01]  /*68f0*/  FMUL R2, R24, R5 ;  /* 0x0000000518027220 */ /* 0x000fe20000400000 */
[C---:B------:R-:W-:Y:S01]  /*6900*/  SHF.L.U32 R5, R29.reuse, 0x10, RZ ;  /* 0x000000101d057819 */ /* 0x040fe200000006ff */
[----:B------:R-:W-:Y:S01]  /*6910*/  FFMA R0, R26, R3, R0 ;  /* 0x000000031a007223 */ /* 0x000fe20000000000 */
[----:B------:R-:W-:Y:S01]  /*6920*/  FMUL R3, R24, R6 ;  /* 0x0000000618037220 */ /* 0x000fe20000400000 */
[----:B------:R-:W-:Y:S01]  /*6930*/  LOP3.LUT R6, R29, 0xffff0000, RZ, 0xc0, !PT ;  /* 0xffff00001d067812 */ /* 0x000fe200078ec0ff */
[----:B------:R-:W-:Y:S01]  /*6940*/  FFMA R2, R26, R4, R2 ;  /* 0x000000041a027223 */ /* 0x000fe20000000002 */
[----:B------:R-:W-:Y:S01]  /*6950*/  FMUL R7, R24, R7 ;  /* 0x0000000718077220 */ /* 0x000fe20000400000 */
[----:B------:R-:W-:Y:S01]  /*6960*/  FFMA R3, R26, R5, R3 ;  /* 0x000000051a037223 */ /* 0x000fe20000000003 */
[C---:B------:R-:W-:Y:S01]  /*6970*/  FMUL R4, R24.reuse, R8 ;  /* 0x0000000818047220 */ /* 0x040fe20000400000 */
[----:B------:R-:W-:Y:S01]  /*6980*/  FMUL R5, R24, R9 ;  /* 0x0000000918057220 */ /* 0x000fe20000400000 */
[----:B------:R-:W-:Y:S01]  /*6990*/  F2FP.BF16.F32.PACK_AB R32, R2, R0 ;  /* 0x000000000220723e */ /* 0x000fe200000010ff */
[----:B------:R-:W-:Y:S01]  /*69a0*/  FFMA R7, R26, R6, R7 ;  /* 0x000000061a077223 */ /* 0x000fe20000000007 */
[----:B------:R-:W-:Y:S01]  /*69b0*/  LOP3.LUT R0, R30, 0xffff0000, RZ, 0xc0, !PT ;  /* 0xffff00001e007812 */ /* 0x000fe200078ec0ff */
[----:B------:R-:W-:Y:S01]  /*69c0*/  FFMA R4, R26, R20, R4 ;  /* 0x000000141a047223 */ /* 0x000fe20000000004 */
[----:B------:R-:W-:Y:S01]  /*69d0*/  SHF.L.U32 R2, R31, 0x10, RZ ;  /* 0x000000101f027819 */ /* 0x000fe200000006ff */
[----:B------:R-:W-:Y:S01]  /*69e0*/  FMUL R6, R24, R10 ;  /* 0x0000000a18067220 */ /* 0x000fe20000400000 */
[----:B------:R-:W-:Y:S01]  /*69f0*/  F2FP.BF16.F32.PACK_AB R33, R7, R3 ;  /* 0x000000030721723e */ /* 0x000fe200000010ff */
[C---:B------:R-:W-:Y:S01]  /*6a00*/  FFMA R5, R26.reuse, R0, R5 ;  /* 0x000000001a057223 */ /* 0x040fe20000000005 */
[----:B------:R-:W-:Y:S01]  /*6a10*/  LOP3.LUT R3, R31, 0xffff0000, RZ, 0xc0, !PT ;  /* 0xffff00001f037812 */ /* 0x000fe200078ec0ff */
[----:B------:R-:W-:Y:S01]  /*6a20*/  FFMA R6, R26, R2, R6 ;  /* 0x000000021a067223 */ /* 0x000fe20000000006 */
[----:B----4-:R-:W-:Y:S01]  /*6a30*/  SHF.L.U32 R7, R36, 0x10, RZ ;  /* 0x0000001024077819 */ /* 0x010fe200000006ff */
[----:B------:R-:W-:Y:S01]  /*6a40*/  FMUL R11, R24, R11 ;  /* 0x0000000b180b7220 */ /* 0x000fe20000400000 */
[----:B------:R-:W-:Y:S01]  /*6a50*/  LOP3.LUT R0, R36, 0xffff0000, RZ, 0xc0, !PT ;  /* 0xffff000024007812 */ /* 0x000fe200078ec0ff */
[C---:B------:R-:W-:Y:S01]  /*6a60*/  FMUL R8, R24.reuse, R12 ;  /* 0x0000000c18087220 */ /* 0x040fe20000400000 */
[----:B------:R-:W-:Y:S01]  /*6a70*/  SHF.L.U32 R2, R37, 0x10, RZ ;  /* 0x0000001025027819 */ /* 0x000fe200000006ff */
[----:B------:R-:W-:Y:S01]  /*6a80*/  FMUL R9, R24, R13 ;  /* 0x0000000d18097220 */ /* 0x000fe20000400000 */
[----:B------:R-:W-:Y:S01]  /*6a90*/  F2FP.BF16.F32.PACK_AB R34, R5, R4 ;  /* 0x000000040522723e */ /* 0x000fe200000010ff */
[C---:B------:R-:W-:Y:S01]  /*6aa0*/  FFMA R11, R26.reuse, R3, R11 ;  /* 0x000000031a0b7223 */ /* 0x040fe2000000000b */
[----:B------:R-:W-:Y:S01]  /*6ab0*/  MOV R5, UR46 ;  /* 0x0000002e00057c02 */ /* 0x000fe20008000f00 */
[C---:B------:R-:W-:Y:S01]  /*6ac0*/  FFMA R8, R26.reuse, R7, R8 ;  /* 0x000000071a087223 */ /* 0x040fe20000000008 */
[----:B------:R-:W-:Y:S01]  /*6ad0*/  SHF.L.U32 R3, R39, 0x10, RZ ;  /* 0x0000001027037819 */ /* 0x000fe200000006ff */
[----:B------:R-:W-:Y:S01]  /*6ae0*/  FFMA R9, R26, R0, R9 ;  /* 0x000000001a097223 */ /* 0x000fe20000000009 */
[----:B------:R-:W-:Y:S01]  /*6af0*/  LOP3.LUT R0, R37, 0xffff0000, RZ, 0xc0, !PT ;  /* 0xffff000025007812 */ /* 0x000fe200078ec0ff */
[C---:B------:R-:W-:Y:S01]  /*6b00*/  FMUL R10, R24.reuse, R14 ;  /* 0x0000000e180a7220 */ /* 0x040fe20000400000 */
[----:B------:R-:W-:Y:S01]  /*6b10*/  LOP3.LUT R4, R39, 0xffff0000, RZ, 0xc0, !PT ;  /* 0xffff000027047812 */ /* 0x000fe200078ec0ff */
[C---:B------:R-:W-:Y:S01]  /*6b20*/  FMUL R15, R24.reuse, R15 ;  /* 0x0000000f180f7220 */ /* 0x040fe20000400000 */
[----:B------:R-:W-:Y:S01]  /*6b30*/  FMUL R12, R24, R16 ;  /* 0x00000010180c7220 */ /* 0x000fe20000400000 */
[----:B------:R-:W-:Y:S01]  /*6b40*/  FFMA R10, R26, R2, R10 ;  /* 0x000000021a0a7223 */ /* 0x000fe2000000000a */
[----:B------:R-:W-:Y:S01]  /*6b50*/  LOP3.LUT R2, R38, 0xffff0000, RZ, 0xc0, !PT ;  /* 0xffff000026027812 */ /* 0x000fe200078ec0ff */
[----:B------:R-:W-:Y:S01]  /*6b60*/  FFMA R15, R26, R0, R15 ;  /* 0x000000001a0f7223 */ /* 0x000fe2000000000f */
[----:B------:R-:W-:Y:S01]  /*6b70*/  SHF.L.U32 R0, R38, 0x10, RZ ;  /* 0x0000001026007819 */ /* 0x000fe200000006ff */
[C---:B------:R-:W-:Y:S01]  /*6b80*/  FMUL R13, R24.reuse, R17 ;  /* 0x00000011180d7220 */ /* 0x040fe20000400000 */
[C---:B------:R-:W-:Y:S01]  /*6b90*/  FMUL R14, R24.reuse, R18 ;  /* 0x00000012180e7220 */ /* 0x040fe20000400000 */
[----:B------:R-:W-:Y:S01]  /*6ba0*/  FMUL R19, R24, R19 ;  /* 0x0000001318137220 */ /* 0x000fe20000400000 */
[----:B------:R-:W-:Y:S01]  /*6bb0*/  LEA R5, R5, R44, 0xb ;  /* 0x0000002c05057211 */ /* 0x000fe200078e58ff */
[C---:B------:R-:W-:Y:S01]  /*6bc0*/  FFMA R12, R26.reuse, R0, R12 ;  /* 0x000000001a0c7223 */ /* 0x040fe2000000000c */
[C---:B------:R-:W-:Y:S01]  /*6bd0*/  FFMA R13, R26.reuse, R2, R13 ;  /* 0x000000021a0d7223 */ /* 0x040fe2000000000d */
[C---:B------:R-:W-:Y:S01]  /*6be0*/  FFMA R14, R26.reuse, R3, R14 ;  /* 0x000000031a0e7223 */ /* 0x040fe2000000000e */
[----:B------:R-:W-:Y:S01]  /*6bf0*/  FFMA R19, R26, R4, R19 ;  /* 0x000000041a137223 */ /* 0x000fe20000000013 */
[----:B------:R-:W-:Y:S02]  /*6c00*/  F2FP.BF16.F32.PACK_AB R35, R11, R6 ;  /* 0x000000060b23723e */ /* 0x000fe400000010ff */
[----:B------:R-:W-:Y:S02]  /*6c10*/  LEA R5, R5, UR44, 0x1 ;  /* 0x0000002c05057c11 */ /* 0x000fe4000f8e08ff */
[----:B------:R-:W-:Y:S02]  /*6c20*/  F2FP.BF16.F32.PACK_AB R8, R9, R8 ;  /* 0x000000080908723e */ /* 0x000fe400000010ff */
[----:B------:R-:W-:Y:S01]  /*6c30*/  F2FP.BF16.F32.PACK_AB R9, R15, R10 ;  /* 0x0000000a0f09723e */ /* 0x000fe200000010ff */
[----:B------:R1:W-:Y:S01]  /*6c40*/  STSM.16.M88.4 [R5+0x200], R32 ;  /* 0x0002002005007844 */ /* 0x0003e20000000200 */
[----:B------:R-:W-:Y:S02]  /*6c50*/  F2FP.BF16.F32.PACK_AB R10, R13, R12 ;  /* 0x0000000c0d0a723e */ /* 0x000fe400000010ff */
[----:B------:R-:W-:Y:S02]  /*6c60*/  F2FP.BF16.F32.PACK_AB R11, R19, R14 ;  /* 0x0000000e130b723e */ /* 0x000fe400000010ff */
[----:B------:R-:W-:Y:S05]  /*6c70*/  IADD3 R0, PT, PT, R62, 0x200, R5 ;  /* 0x000002003e007810 */ /* 0x000fea0007ffe005 */
[----:B------:R1:W-:Y:S01]  /*6c80*/  STSM.16.M88.4 [R0], R8 ;  /* 0x0000000800007844 */ /* 0x0003e20000000200 */
[----:B------:R-:W-:Y:S01]  /*6c90*/  @!PT LDS RZ, [RZ] ;  /* 0x00000000fffff984 */ /* 0x000fe20000000800 */
[----:B------:R-:W-:Y:S01]  /*6ca0*/  @!PT LDS RZ, [RZ] ;  /* 0x00000000fffff984 */ /* 0x000fe20000000800 */
[----:B------:R-:W-:Y:S01]  /*6cb0*/  @!PT LDS RZ, [RZ] ;  /* 0x00000000fffff984 */ /* 0x000fe20000000800 */
[----:B------:R-:W-:Y:S01]  /*6cc0*/  @!PT LDS RZ, [RZ] ;  /* 0x00000000fffff984 */ /* 0x000fe20000000800 */
[----:B------:R2:W-:Y:S07]  /*6cd0*/  MEMBAR.ALL.CTA ;  /* 0x0000000000007992 */ /* 0x0005ee0000008000 */
[----:B--2---:R-:W2:Y:S02]  /*6ce0*/  FENCE.VIEW.ASYNC.S ;  /* 0x00000000000073c6 */ /* 0x004ea40000000000 */
[----:B--2---:R-:W-:Y:S06]  /*6cf0*/  BAR.SYNC.DEFER_BLOCKING 0x1, 0x80 ;  /* 0x0042000000007b1d */ /* 0x004fec0000010000 */
[----:B------:R-:W-:Y:S05]  /*6d00*/  @P0 BRA `(.L_x_104) ;  /* 0x0000000000200947 */ /* 0x000fea0003800000 */
[----:B------:R-:W2:Y:S01]  /*6d10*/  LDCU.64 UR6, c[0x0][0x348] ;  /* 0x00006900ff0677ac */ /* 0x000ea20008000a00 */
[----:B------:R-:W-:Y:S01]  /*6d20*/  ULEA UR5, UR46, UR44, 0xc ;  /* 0x0000002c2e057291 */ /* 0x000fe2000f8e60ff */
[----:B------:R-:W-:Y:S03]  /*6d30*/  UMOV UR51, UR36 ;  /* 0x0000002400337c82 */ /* 0x000fe60008000000 */
[----:B------:R-:W-:Y:S02]  /*6d40*/  UIADD3 UR48, UPT, UPT, UR5, 0x200, URZ ;  /* 0x0000020005307890 */ /* 0x000fe4000fffe0ff */
[----:B--2---:R-:W-:Y:S04]  /*6d50*/  UIADD3 UR4, UP0, UPT, UR6, 0x680, URZ ;  /* 0x0000068006047890 */ /* 0x004fe8000ff1e0ff */
[----:B------:R-:W-:Y:S09]  /*6d60*/  UIADD3.X UR5, UPT, UPT, URZ, UR7, URZ, UP0, !UPT ;  /* 0x00000007ff057290 */ /* 0x000ff200087fe4ff */
[----:B------:R2:W-:Y:S02]  /*6d70*/  UTMASTG.3D [UR48], [UR4] ;  /* 0x00000030040073b5 */ /* 0x0005e40008010000 */
[----:B--2---:R0:W-:Y:S02]  /*6d80*/  UTMACMDFLUSH ;  /* 0x00000000000079b7 */ /* 0x0041e40000000000 */
.L_x_104:
[----:B------:R-:W-:Y:S05]  /*6d90*/  BSYNC.RECONVERGENT B0 ;  /* 0x0000000000007941 */ /* 0x000fea0003800200 */
.L_x_103:
[----:B------:R-:W-:Y:S01]  /*6da0*/  UIADD3 UR47, UPT, UPT, UR46, 0x1, URZ ;  /* 0x000000012e2f7890 */ /* 0x000fe2000fffe0ff */
[----:B------:R-:W-:Y:S03]  /*6db0*/  BSSY.RECONVERGENT B0, `(.L_x_105) ;  /* 0x0000005000007945 */ /* 0x000fe60003800200 */
[----:B------:R-:W-:Y:S04]  /*6dc0*/  UISETP.NE.AND UP0, UPT, UR47, 0x3, UPT ;  /* 0x000000032f00788c */ /* 0x000fe8000bf05270 */
[----:B------:R-:W-:Y:S01]  /*6dd0*/  USEL UR45, UR47, URZ, UP0 ;  /* 0x000000ff2f2d7287 */ /* 0x000fe20008000000 */
[----:B------:R-:W-:Y:S11]  /*6de0*/  @P0 BRA `(.L_x_106) ;  /* 0x0000000000040947 */ /* 0x000ff60003800000 */
[----:B------:R-:W-:Y:S04]  /*6df0*/  DEPBAR.LE SB0, 0x1 ;  /* 0x000080400000791a */ /* 0x000fe80000000000 */
.L_x_106:
[----:B------:R-:W-:Y:S05]  /*6e00*/  BSYNC.RECONVERGENT B0 ;  /* 0x0000000000007941 */ /* 0x000fea0003800200 */
.L_x_105:
[----:B------:R-:W-:Y:S01]  /*6e10*/  BAR.SYNC.DEFER_BLOCKING 0x1, 0x80 ;  /* 0x0042000000007b1d */ /* 0x000fe20000010000 */
[----:B------:R-:W-:Y:S01]  /*6e20*/  ISETP.NE.AND P1, PT, R61, RZ, PT ;  /* 0x000000ff3d00720c */ /* 0x000fe20003f25270 */
[----:B------:R-:W-:Y:S01]  /*6e30*/  UISETP.NE.AND UP0, UPT, UR53, URZ, UPT ;  /* 0x000000ff3500728c */ /* 0x000fe2000bf05270 */
[----:B------:R-:W-:Y:S11]  /*6e40*/  LEA R2, R64, UR44, 0x3 ;  /* 0x0000002c40027c11 */ /* 0x000ff6000f8e18ff */
[----:B------:R-:W-:Y:S01]  /*6e50*/  @P1 SHF.L.U32 R3, R63, 0x1f, RZ ;  /* 0x0000001f3f031819 */ /* 0x000fe200000006ff */
[----:B------:R-:W-:Y:S06]  /*6e60*/  BRA.U !UP0, `(.L_x_107) ;  /* 0x0000000108247547 */ /* 0x000fec000b800000 */
[----:B------:R-:W-:Y:S01]  /*6e70*/  IMAD.U32 R4, RZ, RZ, UR52 ;  /* 0x00000034ff047e24 */ /* 0x000fe2000f8e00ff */
[----:B-1----:R-:W-:Y:S01]  /*6e80*/  MOV R0, UR54 ;  /* 0x0000003600007c02 */ /* 0x002fe20008000f00 */
[----:B------:R-:W-:Y:S03]  /*6e90*/  UIADD3 UR4, UPT, UPT, UR52, 0x1, URZ ;  /* 0x0000000134047890 */ /* 0x000fe6000fffe0ff */
[----:B------:R-:W-:Y:S01]  /*6ea0*/  @P1 LEA R4, R4, UR44, 0x3 ;  /* 0x0000002c04041c11 */ /* 0x000fe2000f8e18ff */
[----:B------:R-:W-:Y:S04]  /*6eb0*/  UISETP.NE.AND UP0, UPT, UR4, 0x3, UPT ;  /* 0x000000030400788c */ /* 0x000fe8000bf05270 */
[----:B------:R-:W-:Y:S01]  /*6ec0*/  @P1 VIADD R4, R4, 0x78 ;  /* 0x0000007804041836 */ /* 0x000fe20000000000 */
[----:B------:R-:W-:Y:S04]  /*6ed0*/  USEL UR52, UR4, URZ, UP0 ;  /* 0x000000ff04347287 */ /* 0x000fe80008000000 */
[----:B------:R-:W-:Y:S04]  /*6ee0*/  @P1 PRMT R0, R0, 0x654, R4 ;  /* 0x0000065400001816 */ /* 0x000fe80000000004 */
[----:B------:R2:W-:Y:S04]  /*6ef0*/  @P1 SYNCS.ARRIVE.TRANS64.RED.A1T0 RZ, [R0+URZ], RZ ;  /* 0x000000ff00ff19a7 */ /* 0x0005e800081004ff */
.L_x_107:
[----:B------:R-:W3:Y:S01]  /*6f00*/  @P1 SYNCS.PHASECHK.TRANS64.TRYWAIT P0, [R2+URZ+0x60], R3 ;  /* 0x00006003020015a7 */ /* 0x000ee200080011ff */
[----:B------:R-:W-:Y:S01]  /*6f10*/  BSSY B1, `(.L_x_108) ;  /* 0x0000013000017945 */ /* 0x000fe20003800000 */
[----:B---3--:R-:W-:Y:S03]  /*6f20*/  @P1 SEL R65, RZ, 0x1, !P0 ;  /* 0x00000001ff411807 */ /* 0x008fe60004000000 */
[----:B------:R-:W-:Y:S05]  /*6f30*/  @!P1 BRA `(.L_x_109) ;  /* 0x0000000000409947 */ /* 0x000fea0003800000 */
[----:B------:R-:W-:Y:S01]  /*6f40*/  ISETP.NE.AND P1, PT, R66, RZ, PT ;  /* 0x000000ff4200720c */ /* 0x000fe20003f25270 */
[----:B------:R-:W-:Y:S01]  /*6f50*/  BSSY B0, `(.L_x_110) ;  /* 0x0000009000007945 */ /* 0x000fe20003800000 */
[----:B------:R-:W-:Y:S11]  /*6f60*/  ISETP.NE.AND P0, PT, R65, RZ, PT ;  /* 0x000000ff4100720c */ /* 0x000ff60003f05270 */
[----:B------:R-:W-:Y:S05]  /*6f70*/  @P1 IMAD R3, R64, 0x800, R44 ;  /* 0x0000080040031824 */ /* 0x000fea00078e022c */
[----:B------:R-:W-:Y:S05]  /*6f80*/  @P1 LEA R3, R3, UR44, 0x1 ;  /* 0x0000002c03031c11 */ /* 0x000fea000f8e08ff */
[----:B-12---:R-:W-:Y:S01]  /*6f90*/  @P1 IMAD.IADD R0, R62, 0x1, R3 ;  /* 0x000000013e001824 */ /* 0x006fe200078e0203 */
[----:B------:R-:W-:Y:S06]  /*6fa0*/  @P0 BRA `(.L_x_111) ;  /* 0x00000000000c0947 */ /* 0x000fec0003800000 */
[----:B------:R-:W-:Y:S04]  /*6fb0*/  SHF.L.U32 R63, R63, 0x1f, RZ ;  /* 0x0000001f3f3f7819 */ /* 0x000fe800000006ff */
[----:B------:R-:W1:Y:S02]  /*6fc0*/  SYNCS.PHASECHK.TRANS64.TRYWAIT P0, [R2+URZ+0x60], R63 ;  /* 0x0000603f020075a7 */ /* 0x000e6400080011ff */
[----:B-1----:R-:W-:Y:S05]  /*6fd0*/  @!P0 BRA `(.L_x_112) ;  /* 0x0000001400808947 */ /* 0x002fea0003800000 */
.L_x_111:
[----:B------:R-:W-:Y:S05]  /*6fe0*/  BSYNC B0 ;  /* 0x0000000000007941 */ /* 0x000fea0003800000 */
.L_x_110:
[----:B------:R-:W-:Y:S11]  /*6ff0*/  ISETP.NE.AND P0, PT, R66, RZ, PT ;  /* 0x000000ff4200720c */ /* 0x000ff60003f05270 */
[----:B------:R-:W-:Y:S02]  /*7000*/  @!UPT UIADD3 URZ, UPT, UPT, URZ, URZ, URZ ;  /* 0x000000fffffff290 */ /* 0x000fe4000fffe0ff */
[----:B------:R-:W-:Y:S05]  /*7010*/  @P0 WARPSYNC.ALL ;  /* 0x0000000000000948 */ /* 0x000fea0003800000 */
[----:B------:R3:W4:Y:S04]  /*7020*/  @P0 LDSM.16.M88.4 R28, [R3+0x200] ;  /* 0x00020000031c083b */ /* 0x0007280000000200 */
[----:B------:R3:W2:Y:S02]  /*7030*/  @P0 LDSM.16.M88.4 R36, [R0+0x200] ;  /* 0x000200000024083b */ /* 0x0006a40000000200 */
.L_x_109:
[----:B------:R-:W-:Y:S05]  /*7040*/  BSYNC B1 ;  /* 0x0000000000017941 */ /* 0x000fea0003800000 */
.L_x_108:
[----:B-123--:R-:W-:Y:S05]  /*7050*/  VIADD R0, R25, 0x20 ;  /* 0x0000002019007836 */ /* 0x00efea0000000000 */
[----:B------:R-:W-:Y:S04]  /*7060*/  SHF.R.U32.HI R0, RZ, 0x15, R0 ;  /* 0x00000015ff007819 */ /* 0x000fe80000011600 */
[----:B------:R-:W-:Y:S11]  /*7070*/  LOP3.LUT P0, RZ, R0, 0x3, R46, 0x48, !PT ;  /* 0x0000000300ff7812 */ /* 0x000ff6000780482e */
[----:B------:R-:W-:Y:S02]  /*7080*/  @!UPT UIADD3 URZ, UPT, UPT, URZ, URZ, URZ ;  /* 0x000000fffffff290 */ /* 0x000fe4000fffe0ff */
[----:B------:R-:W-:Y:S05]  /*7090*/  @!P0 BRA `(.L_x_113) ;  /* 0x0000000000408947 */ /* 0x000fea0003800000 */
[----:B------:R-:W1:Y:S01]  /*70a0*/  LDCU.64 UR8, c[0x4][0x70] ;  /* 0x01000e00ff0877ac */ /* 0x000e620008000a00 */
[----:B------:R-:W-:Y:S01]  /*70b0*/  MOV R3, 0x0 ;  /* 0x0000000000037802 */ /* 0x000fe20000000f00 */
[----:B------:R-:W-:Y:S02]  /*70c0*/  HFMA2 R12, -RZ, RZ, 0, 5.9604644775390625e-08 ;  /* 0x00000001ff0c7431 */ /* 0x000fe400000001ff */
[----:B------:R-:W-:Y:S02]  /*70d0*/  IMAD.MOV.U32 R8, RZ, RZ, 0x192 ;  /* 0x00000192ff087424 */ /* 0x000fe400078e00ff */
[----:B------:R-:W-:Y:S01]  /*70e0*/  IMAD.MOV.U32 R13, RZ, RZ, RZ ;  /* 0x000000ffff0d7224 */ /* 0x000fe200078e00ff */
[----:B------:R-:W2:Y:S01]  /*70f0*/  LDCU.64 UR6, c[0x4][0x78] ;  /* 0x01000f00ff0677ac */ /* 0x000ea20008000a00 */
[----:B------:R-:W3:Y:S01]  /*7100*/  LDC.64 R2, c[0x4][R3] ;  /* 0x0100000003027b82 */ /* 0x000ee20000000a00 */
[----:B------:R-:W5:Y:S01]  /*7110*/  LDCU.64 UR4, c[0x4][0x10] ;  /* 0x01000200ff0477ac */ /* 0x000f620008000a00 */
[----:B-1----:R-:W-:Y:S01]  /*7120*/  MOV R5, UR9 ;  /* 0x0000000900057c02 */ /* 0x002fe20008000f00 */
[----:B------:R-:W-:Y:S01]  /*7130*/  IMAD.U32 R4, RZ, RZ, UR8 ;  /* 0x00000008ff047e24 */ /* 0x000fe2000f8e00ff */
[----:B--2---:R-:W-:Y:S01]  /*7140*/  MOV R7, UR7 ;  /* 0x0000000700077c02 */ /* 0x004fe20008000f00 */
[----:B------:R-:W-:Y:S01]  /*7150*/  IMAD.U32 R6, RZ, RZ, UR6 ;  /* 0x00000006ff067e24 */ /* 0x000fe2000f8e00ff */
[----:B-----5:R-:W-:Y:S01]  /*7160*/  MOV R11, UR5 ;  /* 0x00000005000b7c02 */ /* 0x020fe20008000f00 */
[----:B------:R-:W-:Y:S02]  /*7170*/  IMAD.U32 R10, RZ, RZ, UR4 ;  /* 0x00000004ff0a7e24 */ /* 0x000fe4000f8e00ff */
[----:B------:R-:W-:Y:S07]  /*7180*/  LEPC R20, `(.L_x_113) ;  /* 0x000000001014794e */ /* 0x000fee0000000000 */
[----:B---34-:R-:W-:Y:S05]  /*7190*/  CALL.ABS.NOINC R2 ;  /* 0x0000000002007343 */ /* 0x018fea0003c00000 */
.L_x_113:
[----:B------:R-:W-:Y:S01]  /*71a0*/  ISETP.NE.AND P0, PT, R55, RZ, PT ;  /* 0x000000ff3700720c */ /* 0x000fe20003f05270 */
[----:B------:R-:W-:Y:S05]  /*71b0*/  WARPSYNC.ALL ;  /* 0x0000000000007948 */ /* 0x000fea0003800000 */
[----:B------:R-:W-:Y:S01]  /*71c0*/  R2UR UR4, R25 ;  /* 0x00000000190472ca */ /* 0x000fe200000e0000 */
[----:B------:R-:W-:Y:S01]  /*71d0*/  BSSY.RECONVERGENT B0, `(.L_x_114) ;  /* 0x0000057000007945 */ /* 0x000fe20003800200 */
[C---:B----4-:R-:W-:Y:S02]  /*71e0*/  SHF.L.U32 R20, R28.reuse, 0x10, RZ ;  /* 0x000000101c147819 */ /* 0x050fe400000006ff */
[----:B------:R-:W-:Y:S02]  /*71f0*/  LOP3.LUT R21, R28, 0xffff0000, RZ, 0xc0, !PT ;  /* 0xffff00001c157812 */ /* 0x000fe400078ec0ff */
[----:B------:R-:W-:Y:S02]  /*7200*/  SHF.L.U32 R25, R29, 0x10, RZ ;  /* 0x000000101d197819 */ /* 0x000fe400000006ff */
[----:B------:R-:W-:Y:S02]  /*7210*/  SHF.L.U32 R28, R30, 0x10, RZ ;  /* 0x000000101e1c7819 */ /* 0x000fe400000006ff */
[C---:B------:R-:W-:Y:S02]  /*7220*/  SHF.L.U32 R32, R36.reuse, 0x10, RZ ;  /* 0x0000001024207819 */ /* 0x040fe400000006ff */
[----:B------:R-:W-:Y:S01]  /*7230*/  LOP3.LUT R33, R36, 0xffff0000, RZ, 0xc0, !PT ;  /* 0xffff000024217812 */ /* 0x000fe200078ec0ff */
[----:B------:R-:W1:Y:S01]  /*7240*/  LDTM.16dp256bit.x4 R4, tmem[UR4+0x20] ;  /* 0x00002004000479ee */ /* 0x000e620008120000 */
[----:B------:R-:W-:Y:S01]  /*7250*/  R2UR UR4, R27 ;  /* 0x000000001b0472ca */ /* 0x000fe200000e0000 */
[----:B------:R-:W-:Y:S01]  /*7260*/  NOP ;  /* 0x0000000000007918 */ /* 0x000fe20000000000 */
[----:B------:R-:W-:Y:S02]  /*7270*/  LOP3.LUT R27, R29, 0xffff0000, RZ, 0xc0, !PT ;  /* 0xffff00001d1b7812 */ /* 0x000fe400078ec0ff */
[----:B------:R-:W-:Y:S02]  /*7280*/  LOP3.LUT R29, R30, 0xffff0000, RZ, 0xc0, !PT ;  /* 0xffff00001e1d7812 */ /* 0x000fe400078ec0ff */
[C---:B------:R-:W-:Y:S02]  /*7290*/  SHF.L.U32 R30, R31.reuse, 0x10, RZ ;  /* 0x000000101f1e7819 */ /* 0x040fe400000006ff */
[----:B------:R-:W-:Y:S02]  /*72a0*/  LOP3.LUT R31, R31, 0xffff0000, RZ, 0xc0, !PT ;  /* 0xffff00001f1f7812 */ /* 0x000fe400078ec0ff */
[C---:B------:R-:W-:Y:S02]  /*72b0*/  SHF.L.U32 R34, R37.reuse, 0x10, RZ ;  /* 0x0000001025227819 */ /* 0x040fe400000006ff */
[----:B------:R-:W-:Y:S01]  /*72c0*/  LOP3.LUT R35, R37, 0xffff0000, RZ, 0xc0, !PT ;  /* 0xffff000025237812 */ /* 0x000fe200078ec0ff */
[----:B------:R-:W-:Y:S01]  /*72d0*/  UIADD3 UR4, UPT, UPT, UR4, 0xe0, URZ ;  /* 0x000000e004047890 */ /* 0x000fe2000fffe0ff */
[C---:B------:R-:W-:Y:S02]  /*72e0*/  SHF.L.U32 R36, R38.reuse, 0x10, RZ ;  /* 0x0000001026247819 */ /* 0x040fe400000006ff */
[----:B------:R-:W-:Y:S01]  /*72f0*/  LOP3.LUT R37, R38, 0xffff0000, RZ, 0xc0, !PT ;  /* 0xffff000026257812 */ /* 0x000fe200078ec0ff */
[----:B------:R-:W-:Y:S01]  /*7300*/  UPRMT UR4, UR54, 0x654, UR4 ;  /* 0x0000065436047896 */ /* 0x000fe20008000004 */
[C---:B------:R-:W-:Y:S02]  /*7310*/  SHF.L.U32 R38, R39.reuse, 0x10, RZ ;  /* 0x0000001027267819 */ /* 0x040fe400000006ff */
[----:B------:R-:W-:Y:S01]  /*7320*/  LOP3.LUT R39, R39, 0xffff0000, RZ, 0xc0, !PT ;  /* 0xffff000027277812 */ /* 0x000fe200078ec0ff */
[C---:B-1----:R-:W-:Y:S01]  /*7330*/  FMUL R4, R24.reuse, R4 ;  /* 0x0000000418047220 */ /* 0x042fe20000400000 */
[C---:B------:R-:W-:Y:S01]  /*7340*/  FMUL R5, R24.reuse, R5 ;  /* 0x0000000518057220 */ /* 0x040fe20000400000 */
[----:B------:R-:W-:Y:S03]  /*7350*/  FMUL R6, R24, R6 ;  /* 0x0000000618067220 */ /* 0x000fe60000400000 */
[----:B------:R-:W-:Y:S01]  /*7360*/  SYNCS.ARRIVE.TRANS64.RED.A1T0 RZ, [UR4], RZ ;  /* 0x000000ffffff79a7 */ /* 0x000fe20008100404 */
[C---:B------:R-:W-:Y:S01]  /*7370*/  FFMA R4, R26.reuse, R20, R4 ;  /* 0x000000141a047223 */ /* 0x040fe20000000004 */
[C---:B------:R-:W-:Y:S01]  /*7380*/  FFMA R5, R26.reuse, R21, R5 ;  /* 0x000000151a057223 */ /* 0x040fe20000000005 */
[----:B------:R-:W-:Y:S01]  /*7390*/  FFMA R6, R26, R25, R6 ;  /* 0x000000191a067223 */ /* 0x000fe20000000006 */
[C---:B------:R-:W-:Y:S01]  /*73a0*/  FMUL R7, R24.reuse, R7 ;  /* 0x0000000718077220 */ /* 0x040fe20000400000 */
[C---:B------:R-:W-:Y:S01]  /*73b0*/  FMUL R8, R24.reuse, R8 ;  /* 0x0000000818087220 */ /* 0x040fe20000400000 */
[----:B------:R-:W-:Y:S01]  /*73c0*/  FMUL R9, R24, R9 ;  /* 0x0000000918097220 */ /* 0x000fe20000400000 */
[----:B------:R-:W-:Y:S01]  /*73d0*/  F2FP.BF16.F32.PACK_AB R4, R5, R4 ;  /* 0x000000040504723e */ /* 0x000fe200000010ff */
[C---:B------:R-:W-:Y:S01]  /*73e0*/  FFMA R7, R26.reuse, R27, R7 ;  /* 0x0000001b1a077223 */ /* 0x040fe20000000007 */
[C---:B------:R-:W-:Y:S01]  /*73f0*/  FFMA R8, R26.reuse, R28, R8 ;  /* 0x0000001c1a087223 */ /* 0x040fe20000000008 */
[----:B------:R-:W-:Y:S01]  /*7400*/  FFMA R9, R26, R29, R9 ;  /* 0x0000001d1a097223 */ /* 0x000fe20000000009 */
[C---:B------:R-:W-:Y:S01]  /*7410*/  FMUL R10, R24.reuse, R10 ;  /* 0x0000000a180a7220 */ /* 0x040fe20000400000 */
[C---:B------:R-:W-:Y:S01]  /*7420*/  FMUL R11, R24.reuse, R11 ;  /* 0x0000000b180b7220 */ /* 0x040fe20000400000 */
[----:B------:R-:W-:Y:S01]  /*7430*/  F2FP.BF16.F32.PACK_AB R5, R7, R6 ;  /* 0x000000060705723e */ /* 0x000fe200000010ff */
[C---:B------:R-:W-:Y:S01]  /*7440*/  FMUL R0, R24.reuse, R12 ;  /* 0x0000000c18007220 */ /* 0x040fe20000400000 */
[----:B------:R-:W-:Y:S01]  /*7450*/  FMUL R2, R24, R13 ;  /* 0x0000000d18027220 */ /* 0x000fe20000400000 */
[----:B------:R-:W-:Y:S01]  /*7460*/  FFMA R10, R26, R30, R10 ;  /* 0x0000001e1a0a7223 */ /* 0x000fe2000000000a */
[----:B------:R-:W-:Y:S01]  /*7470*/  FMUL R3, R24, R14 ;  /* 0x0000000e18037220 */ /* 0x000fe20000400000 */
[----:B------:R-:W-:Y:S01]  /*7480*/  F2FP.BF16.F32.PACK_AB R6, R9, R8 ;  /* 0x000000080906723e */ /* 0x000fe200000010ff */
[----:B------:R-:W-:Y:S01]  /*7490*/  FFMA R11, R26, R31, R11 ;  /* 0x0000001f1a0b7223 */ /* 0x000fe2000000000b */
[C---:B------:R-:W-:Y:S01]  /*74a0*/  FMUL R15, R24.reuse, R15 ;  /* 0x0000000f180f7220 */ /* 0x040fe20000400000 */
[----:B------:R-:W-:Y:S01]  /*74b0*/  FMUL R12, R24, R16 ;  /* 0x00000010180c7220 */ /* 0x000fe20000400000 */
[----:B------:R-:W-:Y:S01]  /*74c0*/  FFMA R0, R26, R32, R0 ;  /* 0x000000201a007223 */ /* 0x000fe20000000000 */
[----:B------:R-:W-:Y:S01]  /*74d0*/  MOV R8, UR45 ;  /* 0x0000002d00087c02 */ /* 0x000fe20008000f00 */
[----:B------:R-:W-:Y:S01]  /*74e0*/  FMUL R13, R24, R17 ;  /* 0x00000011180d7220 */ /* 0x000fe20000400000 */
[----:B------:R-:W-:Y:S01]  /*74f0*/  FFMA R2, R26, R33, R2 ;  /* 0x000000211a027223 */ /* 0x000fe20000000002 */
[----:B------:R-:W-:Y:S01]  /*7500*/  FMUL R14, R24, R18 ;  /* 0x00000012180e7220 */ /* 0x000fe20000400000 */
[C---:B------:R-:W-:Y:S01]  /*7510*/  FFMA R3, R26.reuse, R34, R3 ;  /* 0x000000221a037223 */ /* 0x040fe20000000003 */
[----:B------:R-:W-:Y:S01]  /*7520*/  FFMA R15, R26, R35, R15 ;  /* 0x000000231a0f7223 */ /* 0x000fe2000000000f */
[----:B------:R-:W-:Y:S01]  /*7530*/  FMUL R19, R24, R19 ;  /* 0x0000001318137220 */ /* 0x000fe20000400000 */
[----:B------:R-:W-:Y:S01]  /*7540*/  FFMA R12, R26, R36, R12 ;  /* 0x000000241a0c7223 */ /* 0x000fe2000000000c */
[----:B------:R-:W-:Y:S01]  /*7550*/  LEA R8, R8, R44, 0xb ;  /* 0x0000002c08087211 */ /* 0x000fe200078e58ff */
        /* <DEDUP_REMOVED lines=21> */
[----:B------:R-:W-:Y:S02]  /*76b0*/  ULEA UR5, UR45, UR44, 0xc ;  /* 0x0000002c2d057291 */ /* 0x000fe4000f8e60ff */
[----:B------:R-:W-:Y:S02]  /*76c0*/  UIADD3 UR9, UPT, UPT, UR49, 0x20, URZ ;  /* 0x0000002031097890 */ /* 0x000fe4000fffe0ff */
[----:B------:R-:W-:Y:S01]  /*76d0*/  UIADD3 UR8, UPT, UPT, UR5, 0x200, URZ ;  /* 0x0000020005087890 */ /* 0x000fe2000fffe0ff */
[----:B------:R-:W-:Y:S01]  /*76e0*/  UMOV UR10, UR50 ;  /* 0x00000032000a7c82 */ /* 0x000fe20008000000 */
[----:B------:R-:W-:Y:S01]  /*76f0*/  UMOV UR11, UR36 ;  /* 0x00000024000b7c82 */ /* 0x000fe20008000000 */
[----:B--2---:R-:W-:Y:S04]  /*7700*/  UIADD3 UR4, UP0, UPT, UR6, 0x680, URZ ;  /* 0x0000068006047890 */ /* 0x004fe8000ff1e0ff */
[----:B------:R-:W-:Y:S09]  /*7710*/  UIADD3.X UR5, UPT, UPT, URZ, UR7, URZ, UP0, !UPT ;  /* 0x00000007ff057290 */ /* 0x000ff200087fe4ff */
[----:B------:R2:W-:Y:S02]  /*7720*/  UTMASTG.3D [UR8], [UR4] ;  /* 0x00000008040073b5 */ /* 0x0005e40008010000 */
[----:B--2---:R0:W-:Y:S02]  /*7730*/  UTMACMDFLUSH ;  /* 0x00000000000079b7 */ /* 0x0041e40000000000 */
.L_x_115:
[----:B------:R-:W-:Y:S05]  /*7740*/  BSYNC.RECONVERGENT B0 ;  /* 0x0000000000007941 */ /* 0x000fea0003800200 */
.L_x_114:
[----:B------:R-:W-:Y:S01]  /*7750*/  UIADD3 UR4, UPT, UPT, UR45, 0x1, URZ ;  /* 0x000000012d047890 */ /* 0x000fe2000fffe0ff */
[----:B------:R-:W-:Y:S03]  /*7760*/  BSSY.RECONVERGENT B0, `(.L_x_116) ;  /* 0x0000008000007945 */ /* 0x000fe60003800200 */
[----:B------:R-:W-:Y:S04]  /*7770*/  UISETP.NE.AND UP0, UPT, UR4, 0x3, UPT ;  /* 0x000000030400788c */ /* 0x000fe8000bf05270 */
[----:B------:R-:W-:Y:S02]  /*7780*/  UISETP.EQ.XOR UP1, UPT, UR47, 0x3, !UP0 ;  /* 0x000000032f00788c */ /* 0x000fe4000c722a70 */
[----:B------:R-:W-:Y:S02]  /*7790*/  USEL UR46, UR4, URZ, UP0 ;  /* 0x000000ff042e7287 */ /* 0x000fe40008000000 */
[----:B------:R-:W-:Y:S04]  /*77a0*/  USEL UR5, URZ, 0x1, !UP1 ;  /* 0x00000001ff057887 */ /* 0x000fe8000c800000 */
[----:B------:R-:W-:Y:S01]  /*77b0*/  ULOP3.LUT UR55, UR55, UR5, URZ, 0x3c, !UPT ;  /* 0x0000000537377292 */ /* 0x000fe2000f8e3cff */
[----:B------:R-:W-:Y:S11]  /*77c0*/  @P0 BRA `(.L_x_117) ;  /* 0x0000000000040947 */ /* 0x000ff60003800000 */
[----:B------:R-:W-:Y:S04]  /*77d0*/  DEPBAR.LE SB0, 0x1 ;  /* 0x000080400000791a */ /* 0x000fe80000000000 */
.L_x_117:
[----:B------:R-:W-:Y:S05]  /*77e0*/  BSYNC.RECONVERGENT B0 ;  /* 0x0000000000007941 */ /* 0x000fea0003800200 */
.L_x_116:
[----:B------:R-:W-:Y:S01]  /*77f0*/  BAR.SYNC.DEFER_BLOCKING 0x1, 0x80 ;  /* 0x0042000000007b1d */ /* 0x000fe20000010000 */
[----:B------:R-:W-:Y:S01]  /*7800*/  UISETP.NE.AND UP0, UPT, UR53, -0x2, UPT ;  /* 0xfffffffe3500788c */ /* 0x000fe2000bf05270 */
[----:B------:R-:W-:Y:S08]  /*7810*/  IADD3 R22, PT, PT, R22, 0x1, RZ ;  /* 0x0000000116167810 */ /* 0x000ff00007ffe0ff */
[----:B------:R-:W-:Y:S05]  /*7820*/  BRA.U !UP0, `(.L_x_118) ;  /* 0x0000000108287547 */ /* 0x000fea000b800000 */
[----:B------:R-:W-:Y:S01]  /*7830*/  ISETP.NE.AND P0, PT, R61, RZ, PT ;  /* 0x000000ff3d00720c */ /* 0x000fe20003f05270 */
[----:B------:R-:W-:Y:S01]  /*7840*/  IMAD.U32 R2, RZ, RZ, UR52 ;  /* 0x00000034ff027e24 */ /* 0x000fe2000f8e00ff */
[----:B------:R-:W-:Y:S01]  /*7850*/  UIADD3 UR4, UPT, UPT, UR52, 0x1, URZ ;  /* 0x0000000134047890 */ /* 0x000fe2000fffe0ff */
[----:B------:R-:W-:Y:S03]  /*7860*/  IMAD.U32 R0, RZ, RZ, UR54 ;  /* 0x00000036ff007e24 */ /* 0x000fe6000f8e00ff */
[----:B------:R-:W-:Y:S04]  /*7870*/  UISETP.NE.AND UP0, UPT, UR4, 0x3, UPT ;  /* 0x000000030400788c */ /* 0x000fe8000bf05270 */
[----:B------:R-:W-:Y:S03]  /*7880*/  USEL UR52, UR4, URZ, UP0 ;  /* 0x000000ff04347287 */ /* 0x000fe60008000000 */
[----:B------:R-:W-:Y:S05]  /*7890*/  @P0 LEA R2, R2, UR44, 0x3 ;  /* 0x0000002c02020c11 */ /* 0x000fea000f8e18ff */
[----:B------:R-:W-:Y:S05]  /*78a0*/  @P0 VIADD R2, R2, 0x78 ;  /* 0x0000007802020836 */ /* 0x000fea0000000000 */
[----:B------:R-:W-:Y:S04]  /*78b0*/  @P0 PRMT R0, R0, 0x654, R2 ;  /* 0x0000065400000816 */ /* 0x000fe80000000002 */
[----:B------:R2:W-:Y:S03]  /*78c0*/  @P0 SYNCS.ARRIVE.TRANS64.RED.A1T0 RZ, [R0+URZ], RZ ;  /* 0x000000ff00ff09a7 */ /* 0x0005e600081004ff */
.L_x_118:
[----:B------:R-:W-:Y:S01]  /*78d0*/  R2UR UR6, R60 ;  /* 0x000000003c0672ca */ /* 0x000fe200000e0000 */
[----:B------:R-:W-:Y:S01]  /*78e0*/  UIADD3 UR53, UPT, UPT, UR53, 0x2, URZ ;  /* 0x0000000235357890 */ /* 0x000fe2000fffe0ff */
[----:B------:R-:W-:Y:S02]  /*78f0*/  R2UR UR5, R47 ;  /* 0x000000002f0572ca */ /* 0x000fe400000e0000 */
[----:B------:R-:W-:Y:S02]  /*7900*/  R2UR UR4, R48 ;  /* 0x00000000300472ca */ /* 0x000fe400000e0000 */
[----:B------:R-:W-:Y:S02]  /*7910*/  R2UR UR36, R58 ;  /* 0x000000003a2472ca */ /* 0x000fe400000e0000 */
[----:B------:R-:W-:Y:S02]  /*7920*/  ISETP.NE.AND P0, PT, R51, 0x2, PT ;  /* 0x000000023300780c */ /* 0x000fe40003f05270 */
[----:B------:R-:W-:Y:S02]  /*7930*/  ISETP.NE.AND P1, PT, R22, 0x4, PT ;  /* 0x000000041600780c */ /* 0x000fe40003f25270 */
[----:B------:R-:W-:Y:S01]  /*7940*/  SEL R2, RZ, 0x1, P0 ;  /* 0x00000001ff027807 */ /* 0x000fe20000000000 */
[----:B------:R-:W-:Y:S01]  /*7950*/  UISETP.NE.AND UP0, UPT, UR6, URZ, UPT ;  /* 0x000000ff0600728c */ /* 0x000fe2000bf05270 */
[----:B--2---:R-:W-:Y:S01]  /*7960*/  SEL R0, RZ, 0x1, P1 ;  /* 0x00000001ff007807 */ /* 0x004fe20000800000 */
[----:B------:R-:W-:Y:S01]  /*7970*/  UIADD3 UR27, UPT, UPT, UR37, UR5, URZ ;  /* 0x00000005251b7290 */ /* 0x000fe2000fffe0ff */
[----:B------:R-:W-:Y:S01]  /*7980*/  LOP3.LUT R52, R52, R2, RZ, 0x3c, !PT ;  /* 0x0000000234347212 */ /* 0x000fe200078e3cff */
[----:B------:R-:W-:Y:S01]  /*7990*/  UIADD3 UR26, UPT, UPT, UR38, UR4, URZ ;  /* 0x00000004261a7290 */ /* 0x000fe2000fffe0ff */
[----:B------:R-:W-:Y:S02]  /*79a0*/  LOP3.LUT R53, R53, R0, RZ, 0x3c, !PT ;  /* 0x0000000035357212 */ /* 0x000fe400078e3cff */
[----:B------:R-:W-:Y:S02]  /*79b0*/  SEL R51, R51, RZ, P0 ;  /* 0x000000ff33337207 */ /* 0x000fe40000000000 */
[----:B------:R-:W-:Y:S01]  /*79c0*/  SEL R22, R22, RZ, P1 ;  /* 0x000000ff16167207 */ /* 0x000fe20000800000 */
[----:B------:R-:W-:Y:S06]  /*79d0*/  BRA.U UP0, `(.L_x_119) ;  /* 0xffffffdd005c7547 */ /* 0x000fec000b83ffff */
[----:B------:R-:W-:-:S13]  /*79e0*/  R2UR UR4, R49 ;  /* 0x00000000310472ca */ /* 0x000fda00000e0000 */
[----:B------:R-:W-:-:S09]  /*79f0*/  UISETP.NE.AND UP0, UPT, UR4, URZ, UPT ;  /* 0x000000ff0400728c */ /* 0x000fd2000bf05270 */
[----:B------:R-:W-:Y:S05]  /*7a00*/  BRA.U !UP0, `(.L_x_120) ;  /* 0x0000000108487547 */ /* 0x000fea000b800000 */
[----:B------:R-:W2:Y:S02]  /*7a10*/  LDCU.64 UR4, c[0x0][0x890] ;  /* 0x00011200ff0477ac */ /* 0x000ea40008000a00 */
[----:B--2---:R-:W-:-:S04]  /*7a20*/  UISETP.NE.U32.AND UP0, UPT, UR4, URZ, UPT ;  /* 0x000000ff0400728c */ /* 0x004fc8000bf05070 */
[----:B------:R-:W-:-:S09]  /*7a30*/  UISETP.NE.AND.EX UP0, UPT, UR5, URZ, UPT, UP0 ;  /* 0x000000ff0500728c */ /* 0x000fd2000bf05300 */
[----:B------:R-:W-:Y:S05]  /*7a40*/  BRA.U UP0, `(.L_x_121) ;  /* 0x00000001000c7547 */ /* 0x000fea000b800000 */
[----:B------:R-:W-:-:S13]  /*7a50*/  FSETP.NEU.AND P0, PT, R26, RZ, PT ;  /* 0x000000ff1a00720b */ /* 0x000fda0003f0d000 */
[----:B------:R-:W-:Y:S05]  /*7a60*/  @!P0 EXIT ;  /* 0x000000000000894d */ /* 0x000fea0003800000 */
[----:B------:R-:W-:Y:S05]  /*7a70*/  BRA `(.L_x_120) ;  /* 0x00000000002c7947 */ /* 0x000fea0003800000 */
.L_x_121:
[----:B------:R-:W-:Y:S01]  /*7a80*/  ISETP.NE.AND P0, PT, R50, RZ, PT ;  /* 0x000000ff3200720c */ /* 0x000fe20003f05270 */
[----:B------:R-:W-:-:S12]  /*7a90*/  BSSY.RECONVERGENT B0, `(.L_x_120) ;  /* 0x0000009000007945 */ /* 0x000fd80003800200 */
[----:B------:R-:W-:Y:S05]  /*7aa0*/  @P0 BRA `(.L_x_122) ;  /* 0x0000000000140947 */ /* 0x000fea0003800000 */
[----:B------:R-:W2:Y:S02]  /*7ab0*/  LDCU.64 UR4, c[0x0][0x888] ;  /* 0x00011100ff0477ac */ /* 0x000ea40008000a00 */
[----:B--2---:R-:W-:-:S04]  /*7ac0*/  ISETP.NE.U32.AND P0, PT, RZ, UR4, PT ;  /* 0x00000004ff007c0c */ /* 0x004fc8000bf05070 */
[----:B------:R-:W-:-:S13]  /*7ad0*/  ISETP.NE.AND.EX P0, PT, RZ, UR5, PT, P0 ;  /* 0x00000005ff007c0c */ /* 0x000fda000bf05300 */
[----:B------:R-:W-:Y:S05]  /*7ae0*/  @!P0 EXIT ;  /* 0x000000000000894d */ /* 0x000fea0003800000 */
[----:B------:R-:W-:Y:S05]  /*7af0*/  BRA `(.L_x_123) ;  /* 0x0000000000087947 */ /* 0x000fea0003800000 */
.L_x_122:
[----:B------:R-:W-:-:S13]  /*7b00*/  FSETP.NEU.AND P0, PT, R26, RZ, PT ;  /* 0x000000ff1a00720b */ /* 0x000fda0003f0d000 */
[----:B------:R-:W-:Y:S05]  /*7b10*/  @!P0 EXIT ;  /* 0x000000000000894d */ /* 0x000fea0003800000 */
.L_x_123:
[----:B------:R-:W-:Y:S05]  /*7b20*/  BSYNC.RECONVERGENT B0 ;  /* 0x0000000000007941 */ /* 0x000fea0003800200 */
.L_x_120:
[----:B------:R-:W-:Y:S01]  /*7b30*/  ULEA UR4, UR52, UR44, 0x3 ;  /* 0x0000002c34047291 */ /* 0x000fe2000f8e18ff */
[----:B------:R-:W-:-:S04]  /*7b40*/  DEPBAR.LE SB0, 0x0 ;  /* 0x000080000000791a */ /* 0x000fc80000000000 */
[----:B------:R-:W-:-:S04]  /*7b50*/  UIADD3 UR4, UPT, UPT, UR4, 0x78, URZ ;  /* 0x0000007804047890 */ /* 0x000fc8000fffe0ff */
[----:B------:R-:W-:-:S09]  /*7b60*/  UPRMT UR4, UR54, 0x654, UR4 ;  /* 0x0000065436047896 */ /* 0x000fd20008000004 */
[----:B------:R-:W-:Y:S01]  /*7b70*/  SYNCS.ARRIVE.TRANS64.RED.A1T0 RZ, [UR4], RZ ;  /* 0x000000ffffff79a7 */ /* 0x000fe20008100404 */
[----:B------:R-:W-:Y:S05]  /*7b80*/  EXIT ;  /* 0x000000000000794d */ /* 0x000fea0003800000 */
.L_x_24:
[----:B---3--:R3:W4:Y:S02]  /*7b90*/  SYNCS.PHASECHK.TRANS64.TRYWAIT P0, [R0+URZ+0x110], R2 ;  /* 0x00011002000075a7 */ /* 0x00872400080011ff */
[----:B----4-:R-:W-:Y:S05]  /*7ba0*/  @!P0 NANOSLEEP.SYNCS 0x989680 ;  /* 0x009896800000895d */ /* 0x010fea0003900000 */
[----:B------:R-:W4:Y:S02]  /*7bb0*/  @!P0 SYNCS.PHASECHK.TRANS64 P0, [R0+URZ+0x110], R2 ;  /* 0x00011002000085a7 */ /* 0x000f2400080010ff */
[----:B----4-:R-:W-:Y:S05]  /*7bc0*/  @!P0 BRA `(.L_x_24) ;  /* 0xfffffffc00f08947 */ /* 0x010fea000383ffff */
[----:B------:R-:W-:Y:S05]  /*7bd0*/  BRA `(.L_x_124) ;  /* 0xffffff9c00887947 */ /* 0x000fea000383ffff */
.L_x_27:
[----:B--2---:R-:W-:-:S07]  /*7be0*/  MOV R0, UR33 ;  /* 0x0000002100007c02 */ /* 0x004fce0008000f00 */
.L_x_125:
[----:B--2---:R2:W3:Y:S02]  /*7bf0*/  SYNCS.PHASECHK.TRANS64.TRYWAIT P0, [R0+URZ+0x30], R3 ;  /* 0x00003003000075a7 */ /* 0x0044e400080011ff */
[----:B---3--:R-:W-:Y:S05]  /*7c00*/  @!P0 NANOSLEEP.SYNCS 0x989680 ;  /* 0x009896800000895d */ /* 0x008fea0003900000 */
[----:B------:R-:W3:Y:S02]  /*7c10*/  @!P0 SYNCS.PHASECHK.TRANS64 P0, [R0+URZ+0x30], R3 ;  /* 0x00003003000085a7 */ /* 0x000ee400080010ff */
[----:B---3--:R-:W-:Y:S05]  /*7c20*/  @!P0 BRA `(.L_x_125) ;  /* 0xfffffffc00f08947 */ /* 0x008fea000383ffff */
[----:B------:R-:W-:Y:S05]  /*7c30*/  BRA `(.L_x_26) ;  /* 0xffffff9c00d07947 */ /* 0x000fea000383ffff */
.L_x_34:
[----:B-1----:R-:W-:-:S07]  /*7c40*/  MOV R0, UR33 ;  /* 0x0000002100007c02 */ /* 0x002fce0008000f00 */
.L_x_126:
[----:B-1----:R1:W2:Y:S02]  /*7c50*/  SYNCS.PHASECHK.TRANS64.TRYWAIT P0, [R0+URZ+0x30], R3 ;  /* 0x00003003000075a7 */ /* 0x0022a400080011ff */
[----:B--2---:R-:W-:Y:S05]  /*7c60*/  @!P0 NANOSLEEP.SYNCS 0x989680 ;  /* 0x009896800000895d */ /* 0x004fea0003900000 */
[----:B------:R-:W2:Y:S02]  /*7c70*/  @!P0 SYNCS.PHASECHK.TRANS64 P0, [R0+URZ+0x30], R3 ;  /* 0x00003003000085a7 */ /* 0x000ea400080010ff */
[----:B--2---:R-:W-:Y:S05]  /*7c80*/  @!P0 BRA `(.L_x_126) ;  /* 0xfffffffc00f08947 */ /* 0x004fea000383ffff */
[----:B------:R-:W-:Y:S05]  /*7c90*/  BRA `(.L_x_33) ;  /* 0xffffffa000c07947 */ /* 0x000fea000383ffff */
.L_x_39:
[----:B-1----:R1:W2:Y:S02]  /*7ca0*/  SYNCS.PHASECHK.TRANS64.TRYWAIT P0, [R3+URZ+0xa0], R0 ;  /* 0x0000a000030075a7 */ /* 0x0022a400080011ff */
[----:B--2---:R-:W-:Y:S05]  /*7cb0*/  @!P0 NANOSLEEP.SYNCS 0x989680 ;  /* 0x009896800000895d */ /* 0x004fea0003900000 */
[----:B------:R-:W2:Y:S02]  /*7cc0*/  @!P0 SYNCS.PHASECHK.TRANS64 P0, [R3+URZ+0xa0], R0 ;  /* 0x0000a000030085a7 */ /* 0x000ea400080010ff */
[----:B--2---:R-:W-:Y:S05]  /*7cd0*/  @!P0 BRA `(.L_x_39) ;  /* 0xfffffffc00f08947 */ /* 0x004fea000383ffff */
[----:B------:R-:W-:Y:S05]  /*7ce0*/  BRA `(.L_x_127) ;  /* 0xffffffa400907947 */ /* 0x000fea000383ffff */
.L_x_43:
[----:B------:R-:W-:-:S07]  /*7cf0*/  MOV R0, UR4 ;  /* 0x0000000400007c02 */ /* 0x000fce0008000f00 */
.L_x_128:
[----:B-1----:R1:W2:Y:S02]  /*7d00*/  SYNCS.PHASECHK.TRANS64.TRYWAIT P0, [R0+URZ], R2 ;  /* 0x00000002000075a7 */ /* 0x0022a400080011ff */
[----:B--2---:R-:W-:Y:S05]  /*7d10*/  @!P0 NANOSLEEP.SYNCS 0x989680 ;  /* 0x009896800000895d */ /* 0x004fea0003900000 */
[----:B------:R-:W2:Y:S02]  /*7d20*/  @!P0 SYNCS.PHASECHK.TRANS64 P0, [R0+URZ], R2 ;  /* 0x00000002000085a7 */ /* 0x000ea400080010ff */
[----:B--2---:R-:W-:Y:S05]  /*7d30*/  @!P0 BRA `(.L_x_128) ;  /* 0xfffffffc00f08947 */ /* 0x004fea000383ffff */
[----:B------:R-:W-:Y:S05]  /*7d40*/  BRA `(.L_x_129) ;  /* 0xffffffac003c7947 */ /* 0x000fea000383ffff */
.L_x_44:
[----:B------:R-:W-:-:S07]  /*7d50*/  MOV R0, UR5 ;  /* 0x0000000500007c02 */ /* 0x000fce0008000f00 */
.L_x_130:
[----:B-1----:R1:W2:Y:S02]  /*7d60*/  SYNCS.PHASECHK.TRANS64.TRYWAIT P0, [R0+URZ], R3 ;  /* 0x00000003000075a7 */ /* 0x0022a400080011ff */
[----:B--2---:R-:W-:Y:S05]  /*7d70*/  @!P0 NANOSLEEP.SYNCS 0x989680 ;  /* 0x009896800000895d */ /* 0x004fea0003900000 */
[----:B------:R-:W2:Y:S02]  /*7d80*/  @!P0 SYNCS.PHASECHK.TRANS64 P0, [R0+URZ], R3 ;  /* 0x00000003000085a7 */ /* 0x000ea400080010ff */
[----:B--2---:R-:W-:Y:S05]  /*7d90*/  @!P0 BRA `(.L_x_130) ;  /* 0xfffffffc00f08947 */ /* 0x004fea000383ffff */
[----:B------:R-:W-:Y:S05]  /*7da0*/  BRA `(.L_x_131) ;  /* 0xffffffac00487947 */ /* 0x000fea000383ffff */
.L_x_45:
[----:B------:R-:W-:-:S07]  /*7db0*/  MOV R0, UR5 ;  /* 0x0000000500007c02 */ /* 0x000fce0008000f00 */
.L_x_132:
[----:B-1----:R1:W2:Y:S02]  /*7dc0*/  SYNCS.PHASECHK.TRANS64.TRYWAIT P0, [R0+URZ], R3 ;  /* 0x00000003000075a7 */ /* 0x0022a400080011ff */
[----:B--2---:R-:W-:Y:S05]  /*7dd0*/  @!P0 NANOSLEEP.SYNCS 0x989680 ;  /* 0x009896800000895d */ /* 0x004fea0003900000 */
[----:B------:R-:W2:Y:S02]  /*7de0*/  @!P0 SYNCS.PHASECHK.TRANS64 P0, [R0+URZ], R3 ;  /* 0x00000003000085a7 */ /* 0x000ea400080010ff */
[----:B--2---:R-:W-:Y:S05]  /*7df0*/  @!P0 BRA `(.L_x_132) ;  /* 0xfffffffc00f08947 */ /* 0x004fea000383ffff */
[----:B------:R-:W-:Y:S05]  /*7e00*/  BRA `(.L_x_133) ;  /* 0xffffffac00547947 */ /* 0x000fea000383ffff */
.L_x_46:
[----:B------:R-:W-:-:S07]  /*7e10*/  MOV R0, UR5 ;  /* 0x0000000500007c02 */ /* 0x000fce0008000f00 */
.L_x_134:
[----:B-1----:R1:W2:Y:S02]  /*7e20*/  SYNCS.PHASECHK.TRANS64.TRYWAIT P0, [R0+URZ], R3 ;  /* 0x00000003000075a7 */ /* 0x0022a400080011ff */
[----:B--2---:R-:W-:Y:S05]  /*7e30*/  @!P0 NANOSLEEP.SYNCS 0x989680 ;  /* 0x009896800000895d */ /* 0x004fea0003900000 */
[----:B------:R-:W2:Y:S02]  /*7e40*/  @!P0 SYNCS.PHASECHK.TRANS64 P0, [R0+URZ], R3 ;  /* 0x00000003000085a7 */ /* 0x000ea400080010ff */
[----:B--2---:R-:W-:Y:S05]  /*7e50*/  @!P0 BRA `(.L_x_134) ;  /* 0xfffffffc00f08947 */ /* 0x004fea000383ffff */
[----:B------:R-:W-:Y:S05]  /*7e60*/  BRA `(.L_x_135) ;  /* 0xffffffac00607947 */ /* 0x000fea000383ffff */
.L_x_47:
[----:B------:R-:W-:-:S07]  /*7e70*/  MOV R0, UR5 ;  /* 0x0000000500007c02 */ /* 0x000fce0008000f00 */
.L_x_136:
[----:B-1----:R1:W2:Y:S02]  /*7e80*/  SYNCS.PHASECHK.TRANS64.TRYWAIT P0, [R0+URZ], R3 ;  /* 0x00000003000075a7 */ /* 0x0022a400080011ff */
[----:B--2---:R-:W-:Y:S05]  /*7e90*/  @!P0 NANOSLEEP.SYNCS 0x989680 ;  /* 0x009896800000895d */ /* 0x004fea0003900000 */
[----:B------:R-:W2:Y:S02]  /*7ea0*/  @!P0 SYNCS.PHASECHK.TRANS64 P0, [R0+URZ], R3 ;  /* 0x00000003000085a7 */ /* 0x000ea400080010ff */
[----:B--2---:R-:W-:Y:S05]  /*7eb0*/  @!P0 BRA `(.L_x_136) ;  /* 0xfffffffc00f08947 */ /* 0x004fea000383ffff */
[----:B------:R-:W-:Y:S05]  /*7ec0*/  BRA `(.L_x_137) ;  /* 0xffffffac006c7947 */ /* 0x000fea000383ffff */
.L_x_50:
[----:B--2---:R2:W3:Y:S02]  /*7ed0*/  SYNCS.PHASECHK.TRANS64.TRYWAIT P0, [R2+URZ+0x100], R4 ;  /* 0x00010004020075a7 */ /* 0x0044e400080011ff */
[----:B---3--:R-:W-:Y:S05]  /*7ee0*/  @!P0 NANOSLEEP.SYNCS 0x989680 ;  /* 0x009896800000895d */ /* 0x008fea0003900000 */
[----:B------:R-:W3:Y:S02]  /*7ef0*/  @!P0 SYNCS.PHASECHK.TRANS64 P0, [R2+URZ+0x100], R4 ;  /* 0x00010004020085a7 */ /* 0x000ee400080010ff */
[----:B---3--:R-:W-:Y:S05]  /*7f00*/  @!P0 BRA `(.L_x_50) ;  /* 0xfffffffc00f08947 */ /* 0x008fea000383ffff */
[----:B------:R-:W-:Y:S05]  /*7f10*/  BRA `(.L_x_138) ;  /* 0xffffffac00c87947 */ /* 0x000fea000383ffff */
.L_x_51:
[----:B------:R-:W-:-:S07]  /*7f20*/  MOV R2, UR4 ;  /* 0x0000000400027c02 */ /* 0x000fce0008000f00 */
.L_x_139:
[----:B--2---:R2:W3:Y:S02]  /*7f30*/  SYNCS.PHASECHK.TRANS64.TRYWAIT P0, [R2+URZ+0xb0], R5 ;  /* 0x0000b005020075a7 */ /* 0x0044e400080011ff */
[----:B---3--:R-:W-:Y:S05]  /*7f40*/  @!P0 NANOSLEEP.SYNCS 0x989680 ;  /* 0x009896800000895d */ /* 0x008fea0003900000 */
[----:B------:R-:W3:Y:S02]  /*7f50*/  @!P0 SYNCS.PHASECHK.TRANS64 P0, [R2+URZ+0xb0], R5 ;  /* 0x0000b005020085a7 */ /* 0x000ee400080010ff */
[----:B---3--:R-:W-:Y:S05]  /*7f60*/  @!P0 BRA `(.L_x_139) ;  /* 0xfffffffc00f08947 */ /* 0x008fea000383ffff */
[----:B------:R-:W-:Y:S05]  /*7f70*/  BRA `(.L_x_140) ;  /* 0xffffffac00d87947 */ /* 0x000fea000383ffff */
.L_x_52:
[----:B--2---:R2:W3:Y:S02]  /*7f80*/  SYNCS.PHASECHK.TRANS64.TRYWAIT P1, [R2+URZ+0xa0], R4 ;  /* 0x0000a004020075a7 */ /* 0x0044e400080211ff */
[----:B---3--:R-:W-:Y:S05]  /*7f90*/  @!P1 NANOSLEEP.SYNCS 0x989680 ;  /* 0x009896800000995d */ /* 0x008fea0003900000 */
[----:B------:R-:W3:Y:S02]  /*7fa0*/  @!P1 SYNCS.PHASECHK.TRANS64 P1, [R2+URZ+0xa0], R4 ;  /* 0x0000a004020095a7 */ /* 0x000ee400080210ff */
[----:B---3--:R-:W-:Y:S05]  /*7fb0*/  @!P1 BRA `(.L_x_52) ;  /* 0xfffffffc00f09947 */ /* 0x008fea000383ffff */
[----:B------:R-:W-:Y:S05]  /*7fc0*/  BRA `(.L_x_141) ;  /* 0xffffffb000087947 */ /* 0x000fea000383ffff */
.L_x_55:
[----:B------:R-:W-:-:S07]  /*7fd0*/  MOV R0, UR4 ;  /* 0x0000000400007c02 */ /* 0x000fce0008000f00 */
.L_x_142:
[----:B--2---:R2:W3:Y:S02]  /*7fe0*/  SYNCS.PHASECHK.TRANS64.TRYWAIT P0, [R0+URZ+0xb0], R2 ;  /* 0x0000b002000075a7 */ /* 0x0044e400080011ff */
[----:B---3--:R-:W-:Y:S05]  /*7ff0*/  @!P0 NANOSLEEP.SYNCS 0x989680 ;  /* 0x009896800000895d */ /* 0x008fea0003900000 */
[----:B------:R-:W3:Y:S02]  /*8000*/  @!P0 SYNCS.PHASECHK.TRANS64 P0, [R0+URZ+0xb0], R2 ;  /* 0x0000b002000085a7 */ /* 0x000ee400080010ff */
[----:B---3--:R-:W-:Y:S05]  /*8010*/  @!P0 BRA `(.L_x_142) ;  /* 0xfffffffc00f08947 */ /* 0x008fea000383ffff */
[----:B------:R-:W-:Y:S05]  /*8020*/  BRA `(.L_x_54) ;  /* 0xffffffb0005c7947 */ /* 0x000fea000383ffff */
.L_x_62:
[----:B-1----:R1:W2:Y:S02]  /*8030*/  SYNCS.PHASECHK.TRANS64.TRYWAIT P1, [R0+URZ+0xa0], R2 ;  /* 0x0000a002000075a7 */ /* 0x0022a400080211ff */
[----:B--2---:R-:W-:Y:S05]  /*8040*/  @!P1 NANOSLEEP.SYNCS 0x989680 ;  /* 0x009896800000995d */ /* 0x004fea0003900000 */
[----:B------:R-:W2:Y:S02]  /*8050*/  @!P1 SYNCS.PHASECHK.TRANS64 P1, [R0+URZ+0xa0], R2 ;  /* 0x0000a002000095a7 */ /* 0x000ea400080210ff */
[----:B--2---:R-:W-:Y:S05]  /*8060*/  @!P1 BRA `(.L_x_62) ;  /* 0xfffffffc00f09947 */ /* 0x004fea000383ffff */
[----:B------:R-:W-:Y:S05]  /*8070*/  BRA `(.L_x_143) ;  /* 0xffffffb400f07947 */ /* 0x000fea000383ffff */
.L_x_63:
[----:B------:R-:W-:-:S07]  /*8080*/  MOV R2, UR46 ;  /* 0x0000002e00027c02 */ /* 0x000fce0008000f00 */
.L_x_144:
[----:B-1----:R1:W2:Y:S02]  /*8090*/  SYNCS.PHASECHK.TRANS64.TRYWAIT P0, [R2+URZ+0xe0], R0 ;  /* 0x0000e000020075a7 */ /* 0x0022a400080011ff */
[----:B--2---:R-:W-:Y:S05]  /*80a0*/  @!P0 NANOSLEEP.SYNCS 0x989680 ;  /* 0x009896800000895d */ /* 0x004fea0003900000 */
[----:B------:R-:W2:Y:S02]  /*80b0*/  @!P0 SYNCS.PHASECHK.TRANS64 P0, [R2+URZ+0xe0], R0 ;  /* 0x0000e000020085a7 */ /* 0x000ea400080010ff */
[----:B--2---:R-:W-:Y:S05]  /*80c0*/  @!P0 BRA `(.L_x_144) ;  /* 0xfffffffc00f08947 */ /* 0x004fea000383ffff */
[----:B------:R-:W-:Y:S05]  /*80d0*/  BRA `(.L_x_145) ;  /* 0xffffffb800407947 */ /* 0x000fea000383ffff */
.L_x_66:
[----:B------:R-:W-:Y:S07]  /*80e0*/  MOV R0, UR7 ;  /* 0x0000000700007c02 */ /* 0x000fee0008000f00 */
.L_x_146:
[----:B-1----:R1:W2:Y:S02]  /*80f0*/  SYNCS.PHASECHK.TRANS64.TRYWAIT P0, [R0+URZ], R2 ;  /* 0x00000002000075a7 */ /* 0x0022a400080011ff */
[----:B--2---:R-:W-:Y:S05]  /*8100*/  @!P0 NANOSLEEP.SYNCS 0x989680 ;  /* 0x009896800000895d */ /* 0x004fea0003900000 */
[----:B------:R-:W2:Y:S02]  /*8110*/  @!P0 SYNCS.PHASECHK.TRANS64 P0, [R0+URZ], R2 ;  /* 0x00000002000085a7 */ /* 0x000ea400080010ff */
[----:B--2---:R-:W-:Y:S05]  /*8120*/  @!P0 BRA `(.L_x_146) ;  /* 0xfffffffc00f08947 */ /* 0x004fea000383ffff */
[----:B------:R-:W-:Y:S05]  /*8130*/  BRA `(.L_x_65) ;  /* 0xffffffb8005c7947 */ /* 0x000fea000383ffff */
.L_x_69:
[----:B------:R-:W-:-:S07]  /*8140*/  MOV R0, UR4 ;  /* 0x0000000400007c02 */ /* 0x000fce0008000f00 */
.L_x_147:
[----:B--2---:R2:W4:Y:S02]  /*8150*/  SYNCS.PHASECHK.TRANS64.TRYWAIT P0, [R0+URZ], R2 ;  /* 0x00000002000075a7 */ /* 0x00452400080011ff */
[----:B----4-:R-:W-:Y:S05]  /*8160*/  @!P0 NANOSLEEP.SYNCS 0x989680 ;  /* 0x009896800000895d */ /* 0x010fea0003900000 */
[----:B------:R-:W4:Y:S02]  /*8170*/  @!P0 SYNCS.PHASECHK.TRANS64 P0, [R0+URZ], R2 ;  /* 0x00000002000085a7 */ /* 0x000f2400080010ff */
[----:B----4-:R-:W-:Y:S05]  /*8180*/  @!P0 BRA `(.L_x_147) ;  /* 0xfffffffc00f08947 */ /* 0x010fea000383ffff */
[----:B------:R-:W-:Y:S05]  /*8190*/  BRA `(.L_x_148) ;  /* 0xffffffbc00887947 */ /* 0x000fea000383ffff */
.L_x_70:
[----:B------:R-:W-:-:S07]  /*81a0*/  MOV R0, UR5 ;  /* 0x0000000500007c02 */ /* 0x000fce0008000f00 */
.L_x_149:
[----:B-1----:R1:W2:Y:S02]  /*81b0*/  SYNCS.PHASECHK.TRANS64.TRYWAIT P0, [R0+URZ], R3 ;  /* 0x00000003000075a7 */ /* 0x0022a400080011ff */
[----:B--2---:R-:W-:Y:S05]  /*81c0*/  @!P0 NANOSLEEP.SYNCS 0x989680 ;  /* 0x009896800000895d */ /* 0x004fea0003900000 */
[----:B------:R-:W2:Y:S02]  /*81d0*/  @!P0 SYNCS.PHASECHK.TRANS64 P0, [R0+URZ], R3 ;  /* 0x00000003000085a7 */ /* 0x000ea400080010ff */
[----:B--2---:R-:W-:Y:S05]  /*81e0*/  @!P0 BRA `(.L_x_149) ;  /* 0xfffffffc00f08947 */ /* 0x004fea000383ffff */
[----:B------:R-:W-:Y:S05]  /*81f0*/  BRA `(.L_x_150) ;  /* 0xffffffbc00947947 */ /* 0x000fea000383ffff */
.L_x_71:
[----:B------:R-:W-:-:S07]  /*8200*/  MOV R0, UR5 ;  /* 0x0000000500007c02 */ /* 0x000fce0008000f00 */
.L_x_151:
[----:B-1----:R1:W2:Y:S02]  /*8210*/  SYNCS.PHASECHK.TRANS64.TRYWAIT P0, [R0+URZ], R3 ;  /* 0x00000003000075a7 */ /* 0x0022a400080011ff */
[----:B--2---:R-:W-:Y:S05]  /*8220*/  @!P0 NANOSLEEP.SYNCS 0x989680 ;  /* 0x009896800000895d */ /* 0x004fea0003900000 */
[----:B------:R-:W2:Y:S02]  /*8230*/  @!P0 SYNCS.PHASECHK.TRANS64 P0, [R0+URZ], R3 ;  /* 0x00000003000085a7 */ /* 0x000ea400080010ff */
[----:B--2---:R-:W-:Y:S05]  /*8240*/  @!P0 BRA `(.L_x_151) ;  /* 0xfffffffc00f08947 */ /* 0x004fea000383ffff */
[----:B------:R-:W-:Y:S05]  /*8250*/  BRA `(.L_x_152) ;  /* 0xffffffbc00a07947 */ /* 0x000fea000383ffff */
.L_x_72:
[----:B-1----:R-:W-:-:S07]  /*8260*/  MOV R0, UR4 ;  /* 0x0000000400007c02 */ /* 0x002fce0008000f00 */
.L_x_153:
[----:B-1----:R1:W2:Y:S02]  /*8270*/  SYNCS.PHASECHK.TRANS64.TRYWAIT P0, [R0+URZ], R2 ;  /* 0x00000002000075a7 */ /* 0x0022a400080011ff */
[----:B--2---:R-:W-:Y:S05]  /*8280*/  @!P0 NANOSLEEP.SYNCS 0x989680 ;  /* 0x009896800000895d */ /* 0x004fea0003900000 */
[----:B------:R-:W2:Y:S02]  /*8290*/  @!P0 SYNCS.PHASECHK.TRANS64 P0, [R0+URZ], R2 ;  /* 0x00000002000085a7 */ /* 0x000ea400080010ff */
[----:B--2---:R-:W-:Y:S05]  /*82a0*/  @!P0 BRA `(.L_x_153) ;  /* 0xfffffffc00f08947 */ /* 0x004fea000383ffff */
[----:B------:R-:W-:Y:S05]  /*82b0*/  BRA `(.L_x_154) ;  /* 0xffffffbc00ac7947 */ /* 0x000fea000383ffff */
.L_x_77:
[----:B--2---:R2:W3:Y:S02]  /*82c0*/  SYNCS.PHASECHK.TRANS64.TRYWAIT P0, [R8+URZ+0xa0], R0 ;  /* 0x0000a000080075a7 */ /* 0x0044e400080011ff */
[----:B---3--:R-:W-:Y:S05]  /*82d0*/  @!P0 NANOSLEEP.SYNCS 0x989680 ;  /* 0x009896800000895d */ /* 0x008fea0003900000 */
[----:B------:R-:W3:Y:S02]  /*82e0*/  @!P0 SYNCS.PHASECHK.TRANS64 P0, [R8+URZ+0xa0], R0 ;  /* 0x0000a000080085a7 */ /* 0x000ee400080010ff */
[----:B---3--:R-:W-:Y:S05]  /*82f0*/  @!P0 BRA `(.L_x_77) ;  /* 0xfffffffc00f08947 */ /* 0x008fea000383ffff */
[----:B------:R-:W-:Y:S05]  /*8300*/  BRA `(.L_x_155) ;  /* 0xffffffc000d07947 */ /* 0x000fea000383ffff */
.L_x_80:
[----:B--2---:R-:W-:Y:S07]  /*8310*/  MOV R0, UR24 ;  /* 0x0000001800007c02 */ /* 0x004fee0008000f00 */
.L_x_156:
[----:B--2---:R2:W3:Y:S02]  /*8320*/  SYNCS.PHASECHK.TRANS64.TRYWAIT P1, [R0+URZ+0x98], R2 ;  /* 0x00009802000075a7 */ /* 0x0044e400080211ff */
[----:B---3--:R-:W-:Y:S05]  /*8330*/  @!P1 NANOSLEEP.SYNCS 0x989680 ;  /* 0x009896800000995d */ /* 0x008fea0003900000 */
[----:B------:R-:W3:Y:S02]  /*8340*/  @!P1 SYNCS.PHASECHK.TRANS64 P1, [R0+URZ+0x98], R2 ;  /* 0x00009802000095a7 */ /* 0x000ee400080210ff */
[----:B---3--:R-:W-:Y:S05]  /*8350*/  @!P1 BRA `(.L_x_156) ;  /* 0xfffffffc00f09947 */ /* 0x008fea000383ffff */
[----:B------:R-:W-:Y:S05]  /*8360*/  BRA `(.L_x_79) ;  /* 0xffffffc800487947 */ /* 0x000fea000383ffff */
.L_x_83:
[----:B------:R-:W-:Y:S07]  /*8370*/  MOV R0, UR4 ;  /* 0x0000000400007c02 */ /* 0x000fee0008000f00 */
.L_x_157:
[----:B--2---:R2:W3:Y:S02]  /*8380*/  SYNCS.PHASECHK.TRANS64.TRYWAIT P0, [R0+URZ+0x78], R2 ;  /* 0x00007802000075a7 */ /* 0x0044e400080011ff */
[----:B---3--:R-:W-:Y:S05]  /*8390*/  @!P0 NANOSLEEP.SYNCS 0x989680 ;  /* 0x009896800000895d */ /* 0x008fea0003900000 */
[----:B------:R-:W3:Y:S02]  /*83a0*/  @!P0 SYNCS.PHASECHK.TRANS64 P0, [R0+URZ+0x78], R2 ;  /* 0x00007802000085a7 */ /* 0x000ee400080010ff */
[----:B---3--:R-:W-:Y:S05]  /*83b0*/  @!P0 BRA `(.L_x_157) ;  /* 0xfffffffc00f08947 */ /* 0x008fea000383ffff */
[----:B------:R-:W-:Y:S05]  /*83c0*/  BRA `(.L_x_158) ;  /* 0xffffffc800a47947 */ /* 0x000fea000383ffff */
.L_x_84:
[----:B------:R-:W-:Y:S07]  /*83d0*/  MOV R2, UR5 ;  /* 0x0000000500027c02 */ /* 0x000fee0008000f00 */
.L_x_159:
[----:B--2---:R2:W3:Y:S02]  /*83e0*/  SYNCS.PHASECHK.TRANS64.TRYWAIT P0, [R2+URZ+0x78], R0 ;  /* 0x00007800020075a7 */ /* 0x0044e400080011ff */
[----:B---3--:R-:W-:Y:S05]  /*83f0*/  @!P0 NANOSLEEP.SYNCS 0x989680 ;  /* 0x009896800000895d */ /* 0x008fea0003900000 */
[----:B------:R-:W3:Y:S02]  /*8400*/  @!P0 SYNCS.PHASECHK.TRANS64 P0, [R2+URZ+0x78], R0 ;  /* 0x00007800020085a7 */ /* 0x000ee400080010ff */
[----:B---3--:R-:W-:Y:S05]  /*8410*/  @!P0 BRA `(.L_x_159) ;  /* 0xfffffffc00f08947 */ /* 0x008fea000383ffff */
[----:B------:R-:W-:Y:S05]  /*8420*/  BRA `(.L_x_160) ;  /* 0xffffffcc000c7947 */ /* 0x000fea000383ffff */
.L_x_86:
[----:B------:R-:W-:-:S07]  /*8430*/  MOV R0, UR4 ;  /* 0x0000000400007c02 */ /* 0x000fce0008000f00 */
.L_x_161:
[----:B---3--:R3:W4:Y:S02]  /*8440*/  SYNCS.PHASECHK.TRANS64.TRYWAIT P0, [R0+URZ], R2 ;  /* 0x00000002000075a7 */ /* 0x00872400080011ff */
[----:B----4-:R-:W-:Y:S05]  /*8450*/  @!P0 NANOSLEEP.SYNCS 0x989680 ;  /* 0x009896800000895d */ /* 0x010fea0003900000 */
[----:B------:R-:W4:Y:S02]  /*8460*/  @!P0 SYNCS.PHASECHK.TRANS64 P0, [R0+URZ], R2 ;  /* 0x00000002000085a7 */ /* 0x000f2400080010ff */
[----:B----4-:R-:W-:Y:S05]  /*8470*/  @!P0 BRA `(.L_x_161) ;  /* 0xfffffffc00f08947 */ /* 0x010fea000383ffff */
[----:B------:R-:W-:Y:S05]  /*8480*/  BRA `(.L_x_162) ;  /* 0xffffffcc00a07947 */ /* 0x000fea000383ffff */
.L_x_87:
[----:B------:R-:W-:-:S07]  /*8490*/  MOV R0, UR5 ;  /* 0x0000000500007c02 */ /* 0x000fce0008000f00 */
.L_x_163:
[----:B--2---:R2:W3:Y:S02]  /*84a0*/  SYNCS.PHASECHK.TRANS64.TRYWAIT P0, [R0+URZ], R2 ;  /* 0x00000002000075a7 */ /* 0x0044e400080011ff */
[----:B---3--:R-:W-:Y:S05]  /*84b0*/  @!P0 NANOSLEEP.SYNCS 0x989680 ;  /* 0x009896800000895d */ /* 0x008fea0003900000 */
[----:B------:R-:W3:Y:S02]  /*84c0*/  @!P0 SYNCS.PHASECHK.TRANS64 P0, [R0+URZ], R2 ;  /* 0x00000002000085a7 */ /* 0x000ee400080010ff */
[----:B---3--:R-:W-:Y:S05]  /*84d0*/  @!P0 BRA `(.L_x_163) ;  /* 0xfffffffc00f08947 */ /* 0x008fea000383ffff */
[----:B------:R-:W-:Y:S05]  /*84e0*/  BRA `(.L_x_164) ;  /* 0xffffffcc00ac7947 */ /* 0x000fea000383ffff */
.L_x_89:
[----:B-1----:R1:W2:Y:S02]  /*84f0*/  SYNCS.PHASECHK.TRANS64.TRYWAIT P0, [R0+URZ+0xa0], R2 ;  /* 0x0000a002000075a7 */ /* 0x0022a400080011ff */
[----:B--2---:R-:W-:Y:S05]  /*8500*/  @!P0 NANOSLEEP.SYNCS 0x989680 ;  /* 0x009896800000895d */ /* 0x004fea0003900000 */
[----:B------:R-:W2:Y:S02]  /*8510*/  @!P0 SYNCS.PHASECHK.TRANS64 P0, [R0+URZ+0xa0], R2 ;  /* 0x0000a002000085a7 */ /* 0x000ea400080010ff */
[----:B--2---:R-:W-:Y:S05]  /*8520*/  @!P0 BRA `(.L_x_89) ;  /* 0xfffffffc00f08947 */ /* 0x004fea000383ffff */
[----:B------:R-:W-:Y:S05]  /*8530*/  BRA `(.L_x_165) ;  /* 0xffffffd000987947 */ /* 0x000fea000383ffff */
.L_x_99:
[----:B-1----:R1:W3:Y:S02]  /*8540*/  SYNCS.PHASECHK.TRANS64.TRYWAIT P1, [R2+URZ+0x60], R4 ;  /* 0x00006004020075a7 */ /* 0x0022e400080211ff */
[----:B---3--:R-:W-:Y:S05]  /*8550*/  @!P1 NANOSLEEP.SYNCS 0x989680 ;  /* 0x009896800000995d */ /* 0x008fea0003900000 */
[----:B------:R-:W3:Y:S02]  /*8560*/  @!P1 SYNCS.PHASECHK.TRANS64 P1, [R2+URZ+0x60], R4 ;  /* 0x00006004020095a7 */ /* 0x000ee400080210ff */
[----:B---3--:R-:W-:Y:S05]  /*8570*/  @!P1 BRA `(.L_x_99) ;  /* 0xfffffffc00f09947 */ /* 0x008fea000383ffff */
[----:B------:R-:W-:Y:S05]  /*8580*/  BRA `(.L_x_98) ;  /* 0xffffffe000087947 */ /* 0x000fea000383ffff */
.L_x_101:
[----:B-1----:R1:W2:Y:S02]  /*8590*/  SYNCS.PHASECHK.TRANS64.TRYWAIT P0, [R27+URZ+0xc0], R3 ;  /* 0x0000c0031b0075a7 */ /* 0x0022a400080011ff */
[----:B--2---:R-:W-:Y:S05]  /*85a0*/  @!P0 NANOSLEEP.SYNCS 0x989680 ;  /* 0x009896800000895d */ /* 0x004fea0003900000 */
[----:B------:R-:W2:Y:S02]  /*85b0*/  @!P0 SYNCS.PHASECHK.TRANS64 P0, [R27+URZ+0xc0], R3 ;  /* 0x0000c0031b0085a7 */ /* 0x000ea400080010ff */
[----:B--2---:R-:W-:Y:S05]  /*85c0*/  @!P0 BRA `(.L_x_101) ;  /* 0xfffffffc00f08947 */ /* 0x004fea000383ffff */
[----:B------:R-:W-:Y:S05]  /*85d0*/  BRA `(.L_x_100) ;  /* 0xffffffe000587947 */ /* 0x000fea000383ffff */
.L_x_112:
[----:B-1----:R1:W2:Y:S02]  /*85e0*/  SYNCS.PHASECHK.TRANS64.TRYWAIT P0, [R2+URZ+0x60], R63 ;  /* 0x0000603f020075a7 */ /* 0x0022a400080011ff */
[----:B--2---:R-:W-:Y:S05]  /*85f0*/  @!P0 NANOSLEEP.SYNCS 0x989680 ;  /* 0x009896800000895d */ /* 0x004fea0003900000 */
[----:B------:R-:W2:Y:S02]  /*8600*/  @!P0 SYNCS.PHASECHK.TRANS64 P0, [R2+URZ+0x60], R63 ;  /* 0x0000603f020085a7 */ /* 0x000ea400080010ff */
[----:B--2---:R-:W-:Y:S05]  /*8610*/  @!P0 BRA `(.L_x_112) ;  /* 0xfffffffc00f08947 */ /* 0x004fea000383ffff */
[----:B------:R-:W-:Y:S05]  /*8620*/  BRA `(.L_x_111) ;  /* 0xffffffe8006c7947 */ /* 0x000fea000383ffff */
        .weak           $__internal_0_$__cuda_sm10x_tcgen05_guardrail_trap_col_being_dealloced_not_returned_by_alloc
        .type           $__internal_0_$__cuda_sm10x_tcgen05_guardrail_trap_col_being_dealloced_not_returned_by_alloc,@function
        .size           $__internal_0_$__cuda_sm10x_tcgen05_guardrail_trap_col_being_dealloced_not_returned_by_alloc,($__internal_1_$__cuda_sm10x_tcgen05_guardrail_trap_phase_invalid_during_alloc - $__internal_0_$__cuda_sm10x_tcgen05_guardrail_trap_col_being_dealloced_not_returned_by_alloc)
$__internal_0_$__cuda_sm10x_tcgen05_guardrail_trap_col_being_dealloced_not_returned_by_alloc:
[----:B------:R-:W-:Y:S05]  /*8630*/  BPT.TRAP 0x1 ;  /* 0x000000040000795c */ /* 0x000fea0000300000 */
[----:B------:R-:W-:-:S04]  /*8640*/  HFMA2 R3, -RZ, RZ, 0, 0 ;  /* 0x00000000ff037431 */ /* 0x000fc800000001ff */
[----:B------:R-:W-:Y:S05]  /*8650*/  RET.REL.NODEC R2 `(_ZN7cutlass13device_kernelINS_4gemm6kernel13GemmUniversalIN4cute5tupleIJiiiiEEENS1_10collective13CollectiveMmaINS1_35MainloopSm100TmaUmmaWarpSpecializedILi6ELi2ELi4ENS5_IJNS4_1CILi8EEENSA_ILi1EEESC_EEEEENS5_IJNSA_ILi64EEESF_NSA_ILi128EEEEEENS_10bfloat16_tENS5_IJlSC_lEEESI_SJ_NS4_8TiledMMAINS4_8MMA_AtomIJNS4_20SM100_MMA_F16BF16_SSISI_SI_fLi64ELi64ELNS4_4UMMA5MajorE0ELSO_0ELNSN_7ScaleInE0ELSP_0EEEEEENS4_6LayoutINS5_IJSC_SC_SC_EEENS5_IJNSA_ILi0EEESU_SU_EEEEENS5_IJNS4_10UnderscoreESX_SX_EEEEENS4_13SM90_TMA_LOADENS4_14ComposedLayoutINS4_7SwizzleILi3ELi4ELi3EEENS4_18smem_ptr_flag_bitsILi16EEENSS_INS5_IJSB_SF_EEENS5_IJSF_SC_EEEEEEEvNS4_8identityENS4_23SM90_TMA_LOAD_MULTICASTES19_vS1A_EENS_8epilogue10collective18CollectiveEpilogueINS1D_23Sm100TmaWarpSpecializedILi3ELi2ELi16ELb1ELb0EEEJSH_NS5_IJNSS_ISF_SC_EENSS_INSA_ILi32EEESC_EEEEESI_SJ_SI_SJ_NS1D_6fusion15FusionCallbacksIS1H_NS1M_17LinearCombinationISI_fSI_fLNS_15FloatRoundStyleE2EEESH_S1L_JEEENS4_5SM1004TMEM4LOAD26SM100_TMEM_LOAD_16dp256b4xES10_NS11_INS12_ILi2ELi4ELi3EEES15_NSS_INS5_IJSB_S1J_EEENS5_IJS1J_SC_EEEEEEENS4_17SM75_U32x4_LDSM_NENS4_14SM90_TMA_STOREES20_NS4_17SM90_U32x4_STSM_NENS4_39AutoVectorizingCopyWithAssumedAlignmentILi128EEEEEEvvEEEEvNT_6ParamsE) ;  /* 0xffffff7802687950 */ /* 0x000fea0003c3ffff */
        .weak           $__internal_1_$__cuda_sm10x_tcgen05_guardrail_trap_phase_invalid_during_alloc
        .type           $__internal_1_$__cuda_sm10x_tcgen05_guardrail_trap_phase_invalid_during_alloc,@function
        .size           $__internal_1_$__cuda_sm10x_tcgen05_guardrail_trap_phase_invalid_during_alloc,($__internal_2_$__cuda_sm10x_tcgen05_guardrail_trap_unallocated_columns_being_dealloced - $__internal_1_$__cuda_sm10x_tcgen05_guardrail_trap_phase_invalid_during_alloc)
$__internal_1_$__cuda_sm10x_tcgen05_guardrail_trap_phase_invalid_during_alloc:
[----:B------:R-:W-:Y:S05]  /*8660*/  BPT.TRAP 0x1 ;  /* 0x000000040000795c */ /* 0x000fea0000300000 */
[----:B------:R-:W-:-:S04]  /*8670*/  MOV R5, 0x0 ;  /* 0x0000000000057802 */ /* 0x000fc80000000f00 */
[----:B------:R-:W-:Y:S05]  /*8680*/  RET.REL.NODEC R4 `(_ZN7cutlass13device_kernelINS_4gemm6kernel13GemmUniversalIN4cute5tupleIJiiiiEEENS1_10collective13CollectiveMmaINS1_35MainloopSm100TmaUmmaWarpSpecializedILi6ELi2ELi4ENS5_IJNS4_1CILi8EEENSA_ILi1EEESC_EEEEENS5_IJNSA_ILi64EEESF_NSA_ILi128EEEEEENS_10bfloat16_tENS5_IJlSC_lEEESI_SJ_NS4_8TiledMMAINS4_8MMA_AtomIJNS4_20SM100_MMA_F16BF16_SSISI_SI_fLi64ELi64ELNS4_4UMMA5MajorE0ELSO_0ELNSN_7ScaleInE0ELSP_0EEEEEENS4_6LayoutINS5_IJSC_SC_SC_EEENS5_IJNSA_ILi0EEESU_SU_EEEEENS5_IJNS4_10UnderscoreESX_SX_EEEEENS4_13SM90_TMA_LOADENS4_14ComposedLayoutINS4_7SwizzleILi3ELi4ELi3EEENS4_18smem_ptr_flag_bitsILi16EEENSS_INS5_IJSB_SF_EEENS5_IJSF_SC_EEEEEEEvNS4_8identityENS4_23SM90_TMA_LOAD_MULTICASTES19_vS1A_EENS_8epilogue10collective18CollectiveEpilogueINS1D_23Sm100TmaWarpSpecializedILi3ELi2ELi16ELb1ELb0EEEJSH_NS5_IJNSS_ISF_SC_EENSS_INSA_ILi32EEESC_EEEEESI_SJ_SI_SJ_NS1D_6fusion15FusionCallbacksIS1H_NS1M_17LinearCombinationISI_fSI_fLNS_15FloatRoundStyleE2EEESH_S1L_JEEENS4_5SM1004TMEM4LOAD26SM100_TMEM_LOAD_16dp256b4xES10_NS11_INS12_ILi2ELi4ELi3EEES15_NSS_INS5_IJSB_S1J_EEENS5_IJS1J_SC_EEEEEEENS4_17SM75_U32x4_LDSM_NENS4_14SM90_TMA_STOREES20_NS4_17SM90_U32x4_STSM_NENS4_39AutoVectorizingCopyWithAssumedAlignmentILi128EEEEEEvvEEEEvNT_6ParamsE) ;  /* 0xffffff78045c7950 */ /* 0x000fea0003c3ffff */
        .weak           $__internal_2_$__cuda_sm10x_tcgen05_guardrail_trap_unallocated_columns_being_dealloced
        .type           $__internal_2_$__cuda_sm10x_tcgen05_guardrail_trap_unallocated_columns_being_dealloced,@function
        .size           $__internal_2_$__cuda_sm10x_tcgen05_guardrail_trap_unallocated_columns_being_dealloced,(.L_x_167 - $__internal_2_$__cuda_sm10x_tcgen05_guardrail_trap_unallocated_columns_being_dealloced)
$__internal_2_$__cuda_sm10x_tcgen05_guardrail_trap_unallocated_columns_being_dealloced:
[----:B------:R-:W-:Y:S05]  /*8690*/  BPT.TRAP 0x1 ;  /* 0x000000040000795c */ /* 0x000fea0000300000 */
[----:B------:R-:W-:-:S04]  /*86a0*/  HFMA2 R3, -RZ, RZ, 0, 0 ;  /* 0x00000000ff037431 */ /* 0x000fc800000001ff */
[----:B------:R-:W-:Y:S05]  /*86b0*/  RET.REL.NODEC R2 `(_ZN7cutlass13device_kernelINS_4gemm6kernel13GemmUniversalIN4cute5tupleIJiiiiEEENS1_10collective13CollectiveMmaINS1_35MainloopSm100TmaUmmaWarpSpecializedILi6ELi2ELi4ENS5_IJNS4_1CILi8EEENSA_ILi1EEESC_EEEEENS5_IJNSA_ILi64EEESF_NSA_ILi128EEEEEENS_10bfloat16_tENS5_IJlSC_lEEESI_SJ_NS4_8TiledMMAINS4_8MMA_AtomIJNS4_20SM100_MMA_F16BF16_SSISI_SI_fLi64ELi64ELNS4_4UMMA5MajorE0ELSO_0ELNSN_7ScaleInE0ELSP_0EEEEEENS4_6LayoutINS5_IJSC_SC_SC_EEENS5_IJNSA_ILi0EEESU_SU_EEEEENS5_IJNS4_10UnderscoreESX_SX_EEEEENS4_13SM90_TMA_LOADENS4_14ComposedLayoutINS4_7SwizzleILi3ELi4ELi3EEENS4_18smem_ptr_flag_bitsILi16EEENSS_INS5_IJSB_SF_EEENS5_IJSF_SC_EEEEEEEvNS4_8identityENS4_23SM90_TMA_LOAD_MULTICASTES19_vS1A_EENS_8epilogue10collective18CollectiveEpilogueINS1D_23Sm100TmaWarpSpecializedILi3ELi2ELi16ELb1ELb0EEEJSH_NS5_IJNSS_ISF_SC_EENSS_INSA_ILi32EEESC_EEEEESI_SJ_SI_SJ_NS1D_6fusion15FusionCallbacksIS1H_NS1M_17LinearCombinationISI_fSI_fLNS_15FloatRoundStyleE2EEESH_S1L_JEEENS4_5SM1004TMEM4LOAD26SM100_TMEM_LOAD_16dp256b4xES10_NS11_INS12_ILi2ELi4ELi3EEES15_NSS_INS5_IJSB_S1J_EEENS5_IJS1J_SC_EEEEEEENS4_17SM75_U32x4_LDSM_NENS4_14SM90_TMA_STOREES20_NS4_17SM90_U32x4_STSM_NENS4_39AutoVectorizingCopyWithAssumedAlignmentILi128EEEEEEvvEEEEvNT_6ParamsE) ;  /* 0xffffff7802507950 */ /* 0x000fea0003c3ffff */
.L_x_166:
[----:B------:R-:W-:-:S00]  /*86c0*/  BRA `(.L_x_166) ;  /* 0xfffffffc00fc7947 */ /* 0x000fc0000383ffff */
[----:B------:R-:W-:-:S00]  /*86d0*/  NOP ;  /* 0x0000000000007918 */ /* 0x000fc00000000000 */
        /* <DEDUP_REMOVED lines=10> */
.L_x_167:


//--------------------- .nv.global.init           --------------------------
	.section	.nv.global.init,"aw",@progbits
.nv.global.init:
	.type		$str$27,@object
	.size		$str$27,($str$28 - $str$27)
$str$27:
        /*0000*/ 	.byte	0x28, 0x61, 0x64, 0x64, 0x72, 0x65, 0x73, 0x73, 0x20, 0x26, 0x20, 0x6d, 0x61, 0x73, 0x6b, 0x29
        /*0010*/ 	.byte	0x20, 0x3d, 0x3d, 0x20, 0x30, 0x00
	.type		$str$28,@object
	.size		$str$28,($str$26 - $str$28)
$str$28:
        /*0016*/ 	.byte	0x2f, 0x74, 0x6d, 0x70, 0x2f, 0x63, 0x75, 0x74, 0x6c, 0x61, 0x73, 0x73, 0x5f, 0x73, 0x77, 0x65
        /*0026*/ 	.byte	0x65, 0x70, 0x5f, 0x73, 0x72, 0x63, 0x2f, 0x69, 0x6e, 0x63, 0x6c, 0x75, 0x64, 0x65, 0x2f, 0x63
        /*0036*/ 	.byte	0x75, 0x74, 0x65, 0x2f, 0x70, 0x6f, 0x69, 0x6e, 0x74, 0x65, 0x72, 0x5f, 0x66, 0x6c, 0x61, 0x67
        /*0046*/ 	.byte	0x67, 0x65, 0x64, 0x2e, 0x68, 0x70, 0x70, 0x00
	.type		$str$26,@object
	.size		$str$26,($str$25 - $str$26)
$str$26:
        /*004e*/ 	.byte	0x2f, 0x74, 0x6d, 0x70, 0x2f, 0x63, 0x75, 0x74, 0x6c, 0x61, 0x73, 0x73, 0x5f, 0x73, 0x77, 0x65
        /*005e*/ 	.byte	0x65, 0x70, 0x5f, 0x73, 0x72, 0x63, 0x2f, 0x69, 0x6e, 0x63, 0x6c, 0x75, 0x64, 0x65, 0x2f, 0x63
        /*006e*/ 	.byte	0x75, 0x74, 0x65, 0x2f, 0x61, 0x74, 0x6f, 0x6d, 0x2f, 0x63, 0x6f, 0x70, 0x79, 0x5f, 0x74, 0x72
        /*007e*/ 	.byte	0x61, 0x69, 0x74, 0x73, 0x5f, 0x73, 0x6d, 0x31, 0x30, 0x30, 0x2e, 0x68, 0x70, 0x70, 0x00
	.type		$str$25,@object
	.size		$str$25,(__unnamed_1 - $str$25)
$str$25:
        /*008d*/ 	.byte	0x28, 0x28, 0x75, 0x69, 0x6e, 0x74, 0x33, 0x32, 0x5f, 0x74, 0x28, 0x74, 0x68, 0x72, 0x65, 0x61
        /*009d*/ 	.byte	0x64, 0x49, 0x64, 0x78, 0x2e, 0x78, 0x29, 0x20, 0x2f, 0x20, 0x33, 0x32, 0x29, 0x20, 0x25, 0x20
        /*00ad*/ 	.byte	0x34, 0x29, 0x20, 0x3d, 0x3d, 0x20, 0x28, 0x28, 0x28, 0x74, 0x6d, 0x65, 0x6d, 0x5f, 0x61, 0x64
        /*00bd*/ 	.byte	0x64, 0x72, 0x20, 0x3e, 0x3e, 0x20, 0x31, 0x36, 0x29, 0x20, 0x2f, 0x20, 0x33, 0x32, 0x29, 0x20
        /*00cd*/ 	.byte	0x25, 0x20, 0x34, 0x29, 0x00
	.type		__unnamed_1,@object
	.size		__unnamed_1,(__unnamed_2 - __unnamed_1)
__unnamed_1:
        /*00d2*/ 	.byte	0x61, 0x75, 0x74, 0x6f, 0x20, 0x63, 0x75, 0x74, 0x65, 0x3a, 0x3a, 0x61, 0x73, 0x5f, 0x70, 0x6f
        /* <DEDUP_REMOVED lines=24> */
        /*0262*/ 	.byte	0x30, 0x34, 0x38, 0x3e, 0x3e, 0x3e, 0x3e, 0x5d, 0x00
	.type		__unnamed_2,@object
	.size		__unnamed_2,(.L_2 - __unnamed_2)
__unnamed_2:
        /* <DEDUP_REMOVED lines=45> */
        /*053b*/ 	.byte	0x3e, 0x3e, 0x3e, 0x5d, 0x00
.L_2:


//--------------------- .nv.shared._ZN7cutlass13device_kernelINS_4gemm6kernel13GemmUniversalIN4cute5tupleIJiiiiEEENS1_10collective13CollectiveMmaINS1_35MainloopSm100TmaUmmaWarpSpecializedILi6ELi2ELi4ENS5_IJNS4_1CILi8EEENSA_ILi1EEESC_EEEEENS5_IJNSA_ILi64EEESF_NSA_ILi128EEEEEENS_10bfloat16_tENS5_IJlSC_lEEESI_SJ_NS4_8TiledMMAINS4_8MMA_AtomIJNS4_20SM100_MMA_F16BF16_SSISI_SI_fLi64ELi64ELNS4_4UMMA5MajorE0ELSO_0ELNSN_7ScaleInE0ELSP_0EEEEEENS4_6LayoutINS5_IJSC_SC_SC_EEENS5_IJNSA_ILi0EEESU_SU_EEEEENS5_IJNS4_10UnderscoreESX_SX_EEEEENS4_13SM90_TMA_LOADENS4_14ComposedLayoutINS4_7SwizzleILi3ELi4ELi3EEENS4_18smem_ptr_flag_bitsILi16EEENSS_INS5_IJSB_SF_EEENS5_IJSF_SC_EEEEEEEvNS4_8identityENS4_23SM90_TMA_LOAD_MULTICASTES19_vS1A_EENS_8epilogue10collective18CollectiveEpilogueINS1D_23Sm100TmaWarpSpecializedILi3ELi2ELi16ELb1ELb0EEEJSH_NS5_IJNSS_ISF_SC_EENSS_INSA_ILi32EEESC_EEEEESI_SJ_SI_SJ_NS1D_6fusion15FusionCallbacksIS1H_NS1M_17LinearCombinationISI_fSI_fLNS_15FloatRoundStyleE2EEESH_S1L_JEEENS4_5SM1004TMEM4LOAD26SM100_TMEM_LOAD_16dp256b4xES10_NS11_INS12_ILi2ELi4ELi3EEES15_NSS_INS5_IJSB_S1J_EEENS5_IJS1J_SC_EEEEEEENS4_17SM75_U32x4_LDSM_NENS4_14SM90_TMA_STOREES20_NS4_17SM90_U32x4_STSM_NENS4_39AutoVectorizingCopyWithAssumedAlignmentILi128EEEEEEvvEEEEvNT_6ParamsE --------------------------
	.section	.nv.shared._ZN7cutlass13device_kernelINS_4gemm6kernel13GemmUniversalIN4cute5tupleIJiiiiEEENS1_10collective13CollectiveMmaINS1_35MainloopSm100TmaUmmaWarpSpecializedILi6ELi2ELi4ENS5_IJNS4_1CILi8EEENSA_ILi1EEESC_EEEEENS5_IJNSA_ILi64EEESF_NSA_ILi128EEEEEENS_10bfloat16_tENS5_IJlSC_lEEESI_SJ_NS4_8TiledMMAINS4_8MMA_AtomIJNS4_20SM100_MMA_F16BF16_SSISI_SI_fLi64ELi64ELNS4_4UMMA5MajorE0ELSO_0ELNSN_7ScaleInE0ELSP_0EEEEEENS4_6LayoutINS5_IJSC_SC_SC_EEENS5_IJNSA_ILi0EEESU_SU_EEEEENS5_IJNS4_10UnderscoreESX_SX_EEEEENS4_13SM90_TMA_LOADENS4_14ComposedLayoutINS4_7SwizzleILi3ELi4ELi3EEENS4_18smem_ptr_flag_bitsILi16EEENSS_INS5_IJSB_SF_EEENS5_IJSF_SC_EEEEEEEvNS4_8identityENS4_23SM90_TMA_LOAD_MULTICASTES19_vS1A_EENS_8epilogue10collective18CollectiveEpilogueINS1D_23Sm100TmaWarpSpecializedILi3ELi2ELi16ELb1ELb0EEEJSH_NS5_IJNSS_ISF_SC_EENSS_INSA_ILi32EEESC_EEEEESI_SJ_SI_SJ_NS1D_6fusion15FusionCallbacksIS1H_NS1M_17LinearCombinationISI_fSI_fLNS_15FloatRoundStyleE2EEESH_S1L_JEEENS4_5SM1004TMEM4LOAD26SM100_TMEM_LOAD_16dp256b4xES10_NS11_INS12_ILi2ELi4ELi3EEES15_NSS_INS5_IJSB_S1J_EEENS5_IJS1J_SC_EEEEEEENS4_17SM75_U32x4_LDSM_NENS4_14SM90_TMA_STOREES20_NS4_17SM90_U32x4_STSM_NENS4_39AutoVectorizingCopyWithAssumedAlignmentILi128EEEEEEvvEEEEvNT_6ParamsE,"aw",@nobits
	.sectionflags	@""
	.align	16
	.zero		1024


//--------------------- .nv.shared.reserved.0     --------------------------
	.section	.nv.shared.reserved.0,"aw",@nobits
	.weak		__nv_reservedSMEM_offset_0_alias
	.size		__nv_reservedSMEM_offset_0_alias, 0, 64
	.other		__nv_reservedSMEM_offset_0_alias,@"STO_CUDA_RESERVED_SHARED STV_DEFAULT"
__nv_reservedSMEM_offset_0_alias:
	.zero		0
.nv.shared.reserved.0:
	.zero		64
	.weak		__nv_reservedSMEM_tcgen05_partition
	.type		__nv_reservedSMEM_tcgen05_partition,@object
	.size		__nv_reservedSMEM_tcgen05_partition,(.L_0 - __nv_reservedSMEM_tcgen05_partition)
__nv_reservedSMEM_tcgen05_partition:
	.zero		32
.L_0:


//--------------------- .nv.global                --------------------------
	.section	.nv.global,"aw",@nobits
.nv.global:
	.type		_ZN40_INTERNAL_27a9ce1a_4_k_cu_f84142b5_301224cute1_E,@object
	.size		_ZN40_INTERNAL_27a9ce1a_4_k_cu_f84142b5_301224cute1_E,(_ZN40_INTERNAL_27a9ce1a_4_k_cu_f84142b5_301224cuda3std3__45__cpo6cbeginE - _ZN40_INTERNAL_27a9ce1a_4_k_cu_f84142b5_301224cute1_E)
_ZN40_INTERNAL_27a9ce1a_4_k_cu_f84142b5_301224cute1_E:
	.zero		1
	.type		_ZN40_INTERNAL_27a9ce1a_4_k_cu_f84142b5_301224cuda3std3__45__cpo6cbeginE,@object
	.size		_ZN40_INTERNAL_27a9ce1a_4_k_cu_f84142b5_301224cuda3std3__45__cpo6cbeginE,(_ZN40_INTERNAL_27a9ce1a_4_k_cu_f84142b5_301224cuda3std3__48in_placeE - _ZN40_INTERNAL_27a9ce1a_4_k_cu_f84142b5_301224cuda3std3__45__cpo6cbeginE)
_ZN40_INTERNAL_27a9ce1a_4_k_cu_f84142b5_301224cuda3std3__45__cpo6cbeginE:
	.zero		1
	.type		_ZN40_INTERNAL_27a9ce1a_4_k_cu_f84142b5_301224cuda3std3__48in_placeE,@object
	.size		_ZN40_INTERNAL_27a9ce1a_4_k_cu_f84142b5_301224cuda3std3__48in_placeE,(_ZN40_INTERNAL_27a9ce1a_4_k_cu_f84142b5_301224cuda3std6ranges3__45__cpo9iter_moveE - _ZN40_INTERNAL_27a9ce1a_4_k_cu_f84142b5_301224cuda3std3__48in_placeE)
_ZN40_INTERNAL_27a9ce1a_4_k_cu_f84142b5_301224cuda3std3__48in_placeE:
	.zero		1
	.type		_ZN40_INTERNAL_27a9ce1a_4_k_cu_f84142b5_301224cuda3std6ranges3__45__cpo9iter_moveE,@object
	.size		_ZN40_INTERNAL_27a9ce1a_4_k_cu_f84142b5_301224cuda3std6ranges3__45__cpo9iter_moveE,(_ZN40_INTERNAL_27a9ce1a_4_k_cu_f84142b5_301224cuda3std3__45__cpo5beginE - _ZN40_INTERNAL_27a9ce1a_4_k_cu_f84142b5_301224cuda3std6ranges3__45__cpo9iter_moveE)
_ZN40_INTERNAL_27a9ce1a_4_k_cu_f84142b5_301224cuda3std6ranges3__45__cpo9iter_moveE:
	.zero		1
	.type		_ZN40_INTERNAL_27a9ce1a_4_k_cu_f84142b5_301224cuda3std3__45__cpo5beginE,@object
	.size		_ZN40_INTERNAL_27a9ce1a_4_k_cu_f84142b5_301224cuda3std3__45__cpo5beginE,(_ZN40_INTERNAL_27a9ce1a_4_k_cu_f84142b5_301224cuda3std3__442_GLOBAL__N__27a9ce1a_4_k_cu_f84142b5_301226ignoreE - _ZN40_INTERNAL_27a9ce1a_4_k_cu_f84142b5_301224cuda3std3__45__cpo5beginE)
_ZN40_INTERNAL_27a9ce1a_4_k_cu_f84142b5_301224cuda3std3__45__cpo5beginE:
	.zero		1
	.type		_ZN40_INTERNAL_27a9ce1a_4_k_cu_f84142b5_301224cuda3std3__442_GLOBAL__N__27a9ce1a_4_k_cu_f84142b5_301226ignoreE,@object
	.size		_ZN40_INTERNAL_27a9ce1a_4_k_cu_f84142b5_301224cuda3std3__442_GLOBAL__N__27a9ce1a_4_k_cu_f84142b5_301226ignoreE,(_ZN40_INTERNAL_27a9ce1a_4_k_cu_f84142b5_301224cute7productE - _ZN40_INTERNAL_27a9ce1a_4_k_cu_f84142b5_301224cuda3std3__442_GLOBAL__N__27a9ce1a_4_k_cu_f84142b5_301226ignoreE)
_ZN40_INTERNAL_27a9ce1a_4_k_cu_f84142b5_301224cuda3std3__442_GLOBAL__N__27a9ce1a_4_k_cu_f84142b5_301226ignoreE:
	.zero		1
	.type		_ZN40_INTERNAL_27a9ce1a_4_k_cu_f84142b5_301224cute7productE,@object
	.size		_ZN40_INTERNAL_27a9ce1a_4_k_cu_f84142b5_301224cute7productE,(_ZN40_INTERNAL_27a9ce1a_4_k_cu_f84142b5_301224cuda3std3__45__cpo3endE - _ZN40_INTERNAL_27a9ce1a_4_k_cu_f84142b5_301224cute7productE)
_ZN40_INTERNAL_27a9ce1a_4_k_cu_f84142b5_301224cute7productE:
	.zero		1
	.type		_ZN40_INTERNAL_27a9ce1a_4_k_cu_f84142b5_301224cuda3std3__45__cpo3endE,@object
	.size		_ZN40_INTERNAL_27a9ce1a_4_k_cu_f84142b5_301224cuda3std3__45__cpo3endE,(_ZN40_INTERNAL_27a9ce1a_4_k_cu_f84142b5_301224cuda3std3__419piecewise_constructE - _ZN40_INTERNAL_27a9ce1a_4_k_cu_f84142b5_301224cuda3std3__45__cpo3endE)
_ZN40_INTERNAL_27a9ce1a_4_k_cu_f84142b5_301224cuda3std3__45__cpo3endE:
	.zero		1
	.type		_ZN40_INTERNAL_27a9ce1a_4_k_cu_f84142b5_301224cuda3std3__419piecewise_constructE,@object
	.size		_ZN40_INTERNAL_27a9ce1a_4_k_cu_f84142b5_301224cuda3std3__419piecewise_constructE,(_ZN40_INTERNAL_27a9ce1a_4_k_cu_f84142b5_301224cuda3std3__45__cpo4cendE - _ZN40_INTERNAL_27a9ce1a_4_k_cu_f84142b5_301224cuda3std3__419piecewise_constructE)
_ZN40_INTERNAL_27a9ce1a_4_k_cu_f84142b5_301224cuda3std3__419piecewise_constructE:
	.zero		1
	.type		_ZN40_INTERNAL_27a9ce1a_4_k_cu_f84142b5_301224cuda3std3__45__cpo4cendE,@object
	.size		_ZN40_INTERNAL_27a9ce1a_4_k_cu_f84142b5_301224cuda3std3__45__cpo4cendE,(_ZN40_INTERNAL_27a9ce1a_4_k_cu_f84142b5_301224cuda3std6ranges3__45__cpo4swapE - _ZN40_INTERNAL_27a9ce1a_4_k_cu_f84142b5_301224cuda3std3__45__cpo4cendE)
_ZN40_INTERNAL_27a9ce1a_4_k_cu_f84142b5_301224cuda3std3__45__cpo4cendE:
	.zero		1
	.type		_ZN40_INTERNAL_27a9ce1a_4_k_cu_f84142b5_301224cuda3std6ranges3__45__cpo4swapE,@object
	.size		_ZN40_INTERNAL_27a9ce1a_4_k_cu_f84142b5_301224cuda3std6ranges3__45__cpo4swapE,(.L_10 - _ZN40_INTERNAL_27a9ce1a_4_k_cu_f84142b5_301224cuda3std6ranges3__45__cpo4swapE)
_ZN40_INTERNAL_27a9ce1a_4_k_cu_f84142b5_301224cuda3std6ranges3__45__cpo4swapE:
	.zero		1
.L_10:


//--------------------- .nv.constant0._ZN7cutlass13device_kernelINS_4gemm6kernel13GemmUniversalIN4cute5tupleIJiiiiEEENS1_10collective13CollectiveMmaINS1_35MainloopSm100TmaUmmaWarpSpecializedILi6ELi2ELi4ENS5_IJNS4_1CILi8EEENSA_ILi1EEESC_EEEEENS5_IJNSA_ILi64EEESF_NSA_ILi128EEEEEENS_10bfloat16_tENS5_IJlSC_lEEESI_SJ_NS4_8TiledMMAINS4_8MMA_AtomIJNS4_20SM100_MMA_F16BF16_SSISI_SI_fLi64ELi64ELNS4_4UMMA5MajorE0ELSO_0ELNSN_7ScaleInE0ELSP_0EEEEEENS4_6LayoutINS5_IJSC_SC_SC_EEENS5_IJNSA_ILi0EEESU_SU_EEEEENS5_IJNS4_10UnderscoreESX_SX_EEEEENS4_13SM90_TMA_LOADENS4_14ComposedLayoutINS4_7SwizzleILi3ELi4ELi3EEENS4_18smem_ptr_flag_bitsILi16EEENSS_INS5_IJSB_SF_EEENS5_IJSF_SC_EEEEEEEvNS4_8identityENS4_23SM90_TMA_LOAD_MULTICASTES19_vS1A_EENS_8epilogue10collective18CollectiveEpilogueINS1D_23Sm100TmaWarpSpecializedILi3ELi2ELi16ELb1ELb0EEEJSH_NS5_IJNSS_ISF_SC_EENSS_INSA_ILi32EEESC_EEEEESI_SJ_SI_SJ_NS1D_6fusion15FusionCallbacksIS1H_NS1M_17LinearCombinationISI_fSI_fLNS_15FloatRoundStyleE2EEESH_S1L_JEEENS4_5SM1004TMEM4LOAD26SM100_TMEM_LOAD_16dp256b4xES10_NS11_INS12_ILi2ELi4ELi3EEES15_NSS_INS5_IJSB_S1J_EEENS5_IJS1J_SC_EEEEEEENS4_17SM75_U32x4_LDSM_NENS4_14SM90_TMA_STOREES20_NS4_17SM90_U32x4_STSM_NENS4_39AutoVectorizingCopyWithAssumedAlignmentILi128EEEEEEvvEEEEvNT_6ParamsE --------------------------
	.section	.nv.constant0._ZN7cutlass13device_kernelINS_4gemm6kernel13GemmUniversalIN4cute5tupleIJiiiiEEENS1_10collective13CollectiveMmaINS1_35MainloopSm100TmaUmmaWarpSpecializedILi6ELi2ELi4ENS5_IJNS4_1CILi8EEENSA_ILi1EEESC_EEEEENS5_IJNSA_ILi64EEESF_NSA_ILi128EEEEEENS_10bfloat16_tENS5_IJlSC_lEEESI_SJ_NS4_8TiledMMAINS4_8MMA_AtomIJNS4_20SM100_MMA_F16BF16_SSISI_SI_fLi64ELi64ELNS4_4UMMA5MajorE0ELSO_0ELNSN_7ScaleInE0ELSP_0EEEEEENS4_6LayoutINS5_IJSC_SC_SC_EEENS5_IJNSA_ILi0EEESU_SU_EEEEENS5_IJNS4_10UnderscoreESX_SX_EEEEENS4_13SM90_TMA_LOADENS4_14ComposedLayoutINS4_7SwizzleILi3ELi4ELi3EEENS4_18smem_ptr_flag_bitsILi16EEENSS_INS5_IJSB_SF_EEENS5_IJSF_SC_EEEEEEEvNS4_8identityENS4_23SM90_TMA_LOAD_MULTICASTES19_vS1A_EENS_8epilogue10collective18CollectiveEpilogueINS1D_23Sm100TmaWarpSpecializedILi3ELi2ELi16ELb1ELb0EEEJSH_NS5_IJNSS_ISF_SC_EENSS_INSA_ILi32EEESC_EEEEESI_SJ_SI_SJ_NS1D_6fusion15FusionCallbacksIS1H_NS1M_17LinearCombinationISI_fSI_fLNS_15FloatRoundStyleE2EEESH_S1L_JEEENS4_5SM1004TMEM4LOAD26SM100_TMEM_LOAD_16dp256b4xES10_NS11_INS12_ILi2ELi4ELi3EEES15_NSS_INS5_IJSB_S1J_EEENS5_IJS1J_SC_EEEEEEENS4_17SM75_U32x4_LDSM_NENS4_14SM90_TMA_STOREES20_NS4_17SM90_U32x4_STSM_NENS4_39AutoVectorizingCopyWithAssumedAlignmentILi128EEEEEEvvEEEEvNT_6ParamsE,"a",@progbits
	.sectionflags	@""
	.align	4
.nv.constant0._ZN7cutlass13device_kernelINS_4gemm6kernel13GemmUniversalIN4cute5tupleIJiiiiEEENS1_10collective13CollectiveMmaINS1_35MainloopSm100TmaUmmaWarpSpecializedILi6ELi2ELi4ENS5_IJNS4_1CILi8EEENSA_ILi1EEESC_EEEEENS5_IJNSA_ILi64EEESF_NSA_ILi128EEEEEENS_10bfloat16_tENS5_IJlSC_lEEESI_SJ_NS4_8TiledMMAINS4_8MMA_AtomIJNS4_20SM100_MMA_F16BF16_SSISI_SI_fLi64ELi64ELNS4_4UMMA5MajorE0ELSO_0ELNSN_7ScaleInE0ELSP_0EEEEEENS4_6LayoutINS5_IJSC_SC_SC_EEENS5_IJNSA_ILi0EEESU_SU_EEEEENS5_IJNS4_10UnderscoreESX_SX_EEEEENS4_13SM90_TMA_LOADENS4_14ComposedLayoutINS4_7SwizzleILi3ELi4ELi3EEENS4_18smem_ptr_flag_bitsILi16EEENSS_INS5_IJSB_SF_EEENS5_IJSF_SC_EEEEEEEvNS4_8identityENS4_23SM90_TMA_LOAD_MULTICASTES19_vS1A_EENS_8epilogue10collective18CollectiveEpilogueINS1D_23Sm100TmaWarpSpecializedILi3ELi2ELi16ELb1ELb0EEEJSH_NS5_IJNSS_ISF_SC_EENSS_INSA_ILi32EEESC_EEEEESI_SJ_SI_SJ_NS1D_6fusion15FusionCallbacksIS1H_NS1M_17LinearCombinationISI_fSI_fLNS_15FloatRoundStyleE2EEESH_S1L_JEEENS4_5SM1004TMEM4LOAD26SM100_TMEM_LOAD_16dp256b4xES10_NS11_INS12_ILi2ELi4ELi3EEES15_NSS_INS5_IJSB_S1J_EEENS5_IJS1J_SC_EEEEEEENS4_17SM75_U32x4_LDSM_NENS4_14SM90_TMA_STOREES20_NS4_17SM90_U32x4_STSM_NENS4_39AutoVectorizingCopyWithAssumedAlignmentILi128EEEEEEvvEEEEvNT_6ParamsE:
	.zero		2944


//--------------------- SYMBOLS --------------------------

	.type		.nv.reservedSmem.offset0,@object
	.size		.nv.reservedSmem.offset0,0x4
	.type		.nv.reservedSmem.cap,@object
	.size		.nv.reservedSmem.cap,0x4
	.type		__assertfail,@function
